	.target	sm_80

	.elftype	@"ET_EXEC"


//--------------------- .note.nv.tkinfo           --------------------------
	.section	.note.nv.tkinfo,"",@"SHT_NOTE"
	.sectionflags	@"SHF_NOTE_NV_TKINFO"
	.tkinfo
        /*0018*/ 	.word	0x00000002
        /*0030*/ 	.string	""
        /*0030*/ 	.string	"ptxas"
        /*0030*/ 	.string	"Cuda compilation tools, release 13.0, V13.0.88"
        /*0030*/ 	.string	"Build cuda_13.0.r13.0/compiler.36424714_0"
        /*0030*/ 	.string	"-v  -suppress-debug-info  -lineinfo  -arch sm_80 "



//--------------------- .note.nv.cuinfo           --------------------------
	.section	.note.nv.cuinfo,"",@"SHT_NOTE"
	.sectionflags	@"SHF_NOTE_NV_CUINFO"
        /*0018*/ 	.short	0x0002
        /*001a*/ 	.short	0x0050
        /*001c*/ 	.short	0x0082
	.zero		2


//--------------------- .nv.info                  --------------------------
	.section	.nv.info,"",@"SHT_CUDA_INFO"
	.align	4


	//----- nvinfo : EIATTR_REGCOUNT
	.align		4
        /*0000*/ 	.byte	0x04, 0x2f
        /*0002*/ 	.short	(.L_1 - .L_0)
	.align		4
.L_0:
        /*0004*/ 	.word	index@(matmul_kernel)
        /*0008*/ 	.word	0x000000ff


	//----- nvinfo : EIATTR_FRAME_SIZE
	.align		4
.L_1:
        /*000c*/ 	.byte	0x04, 0x11
        /*000e*/ 	.short	(.L_3 - .L_2)
	.align		4
.L_2:
        /*0010*/ 	.word	index@(matmul_kernel)
        /*0014*/ 	.word	0x000001b8


	//----- nvinfo : EIATTR_MIN_STACK_SIZE
	.align		4
.L_3:
        /*0018*/ 	.byte	0x04, 0x12
        /*001a*/ 	.short	(.L_5 - .L_4)
	.align		4
.L_4:
        /*001c*/ 	.word	index@(matmul_kernel)
        /*0020*/ 	.word	0x000001b8
.L_5:


//--------------------- .nv.info.matmul_kernel    --------------------------
	.section	.nv.info.matmul_kernel,"",@"SHT_CUDA_INFO"
	.sectionflags	@""
	.align	4


	//----- nvinfo : EIATTR_CUDA_API_VERSION
	.align		4
        /*0000*/ 	.byte	0x04, 0x37
        /*0002*/ 	.short	(.L_7 - .L_6)
.L_6:
        /*0004*/ 	.word	0x00000082


	//----- nvinfo : EIATTR_SW2861232_WAR
	.align		4
.L_7:
        /*0008*/ 	.byte	0x01, 0x35
	.zero		2


	//----- nvinfo : EIATTR_PARAM_CBANK
	.align		4
        /*000c*/ 	.byte	0x04, 0x0a
        /*000e*/ 	.short	(.L_9 - .L_8)
	.align		4
.L_8:
        /*0010*/ 	.word	index@(.nv.constant0.matmul_kernel)
        /*0014*/ 	.short	0x0160
        /*0016*/ 	.short	0x0050


	//----- nvinfo : EIATTR_CBANK_PARAM_SIZE
	.align		4
.L_9:
        /*0018*/ 	.byte	0x03, 0x19
        /*001a*/ 	.short	0x0050


	//----- nvinfo : EIATTR_KPARAM_INFO
	.align		4
        /*001c*/ 	.byte	0x04, 0x17
        /*001e*/ 	.short	(.L_11 - .L_10)
.L_10:
        /*0020*/ 	.word	0x00000000
        /*0024*/ 	.short	0x000d
        /*0026*/ 	.short	0x0048
        /*0028*/ 	.byte	0x00, 0xf4, 0x21, 0x00


	//----- nvinfo : EIATTR_KPARAM_INFO
	.align		4
.L_11:
        /*002c*/ 	.byte	0x04, 0x17
        /*002e*/ 	.short	(.L_13 - .L_12)
.L_12:
        /*0030*/ 	.word	0x00000000
        /*0034*/ 	.short	0x000c
        /*0036*/ 	.short	0x0040
        /*0038*/ 	.byte	0x00, 0xf4, 0x21, 0x00


	//----- nvinfo : EIATTR_KPARAM_INFO
	.align		4
.L_13:
        /*003c*/ 	.byte	0x04, 0x17
        /*003e*/ 	.short	(.L_15 - .L_14)
.L_14:
        /*0040*/ 	.word	0x00000000
        /*0044*/ 	.short	0x000b
        /*0046*/ 	.short	0x0038
        /*0048*/ 	.byte	0x00, 0xf0, 0x11, 0x00


	//----- nvinfo : EIATTR_KPARAM_INFO
	.align		4
.L_15:
        /*004c*/ 	.byte	0x04, 0x17
        /*004e*/ 	.short	(.L_17 - .L_16)
.L_16:
        /*0050*/ 	.word	0x00000000
        /*0054*/ 	.short	0x000a
        /*0056*/ 	.short	0x0034
        /*0058*/ 	.byte	0x00, 0xf0, 0x11, 0x00


	//----- nvinfo : EIATTR_KPARAM_INFO
	.align		4
.L_17:
        /*005c*/ 	.byte	0x04, 0x17
        /*005e*/ 	.short	(.L_19 - .L_18)
.L_18:
        /*0060*/ 	.word	0x00000000
        /*0064*/ 	.short	0x0009
        /*0066*/ 	.short	0x0030
        /*0068*/ 	.byte	0x00, 0xf0, 0x11, 0x00


	//----- nvinfo : EIATTR_KPARAM_INFO
	.align		4
.L_19:
        /*006c*/ 	.byte	0x04, 0x17
        /*006e*/ 	.short	(.L_21 - .L_20)
.L_20:
        /*0070*/ 	.word	0x00000000
        /*0074*/ 	.short	0x0008
        /*0076*/ 	.short	0x002c
        /*0078*/ 	.byte	0x00, 0xf0, 0x11, 0x00


	//----- nvinfo : EIATTR_KPARAM_INFO
	.align		4
.L_21:
        /*007c*/ 	.byte	0x04, 0x17
        /*007e*/ 	.short	(.L_23 - .L_22)
.L_22:
        /*0080*/ 	.word	0x00000000
        /*0084*/ 	.short	0x0007
        /*0086*/ 	.short	0x0028
        /*0088*/ 	.byte	0x00, 0xf0, 0x11, 0x00


	//----- nvinfo : EIATTR_KPARAM_INFO
	.align		4
.L_23:
        /*008c*/ 	.byte	0x04, 0x17
        /*008e*/ 	.short	(.L_25 - .L_24)
.L_24:
        /*0090*/ 	.word	0x00000000
        /*0094*/ 	.short	0x0006
        /*0096*/ 	.short	0x0024
        /*0098*/ 	.byte	0x00, 0xf0, 0x11, 0x00


	//----- nvinfo : EIATTR_KPARAM_INFO
	.align		4
.L_25:
        /*009c*/ 	.byte	0x04, 0x17
        /*009e*/ 	.short	(.L_27 - .L_26)
.L_26:
        /*00a0*/ 	.word	0x00000000
        /*00a4*/ 	.short	0x0005
        /*00a6*/ 	.short	0x0020
        /*00a8*/ 	.byte	0x00, 0xf0, 0x11, 0x00


	//----- nvinfo : EIATTR_KPARAM_INFO
	.align		4
.L_27:
        /*00ac*/ 	.byte	0x04, 0x17
        /*00ae*/ 	.short	(.L_29 - .L_28)
.L_28:
        /*00b0*/ 	.word	0x00000000
        /*00b4*/ 	.short	0x0004
        /*00b6*/ 	.short	0x001c
        /*00b8*/ 	.byte	0x00, 0xf0, 0x11, 0x00


	//----- nvinfo : EIATTR_KPARAM_INFO
	.align		4
.L_29:
        /*00bc*/ 	.byte	0x04, 0x17
        /*00be*/ 	.short	(.L_31 - .L_30)
.L_30:
        /*00c0*/ 	.word	0x00000000
        /*00c4*/ 	.short	0x0003
        /*00c6*/ 	.short	0x0018
        /*00c8*/ 	.byte	0x00, 0xf0, 0x11, 0x00


	//----- nvinfo : EIATTR_KPARAM_INFO
	.align		4
.L_31:
        /*00cc*/ 	.byte	0x04, 0x17
        /*00ce*/ 	.short	(.L_33 - .L_32)
.L_32:
        /*00d0*/ 	.word	0x00000000
        /*00d4*/ 	.short	0x0002
        /*00d6*/ 	.short	0x0010
        /*00d8*/ 	.byte	0x00, 0xf4, 0x21, 0x00


	//----- nvinfo : EIATTR_KPARAM_INFO
	.align		4
.L_33:
        /*00dc*/ 	.byte	0x04, 0x17
        /*00de*/ 	.short	(.L_35 - .L_34)
.L_34:
        /*00e0*/ 	.word	0x00000000
        /*00e4*/ 	.short	0x0001
        /*00e6*/ 	.short	0x0008
        /*00e8*/ 	.byte	0x00, 0xf4, 0x21, 0x00


	//----- nvinfo : EIATTR_KPARAM_INFO
	.align		4
.L_35:
        /*00ec*/ 	.byte	0x04, 0x17
        /*00ee*/ 	.short	(.L_37 - .L_36)
.L_36:
        /*00f0*/ 	.word	0x00000000
        /*00f4*/ 	.short	0x0000
        /*00f6*/ 	.short	0x0000
        /*00f8*/ 	.byte	0x00, 0xf4, 0x21, 0x00


	//----- nvinfo : EIATTR_MAXREG_COUNT
	.align		4
.L_37:
        /*00fc*/ 	.byte	0x03, 0x1b
        /*00fe*/ 	.short	0x00ff


	//----- nvinfo : EIATTR_NUM_BARRIERS
	.align		4
        /*0100*/ 	.byte	0x02, 0x4c
        /*0102*/ 	.byte	0x01
	.zero		1


	//----- nvinfo : EIATTR_ANNOTATIONS
	.align		4
        /*0104*/ 	.byte	0x04, 0x55
        /*0106*/ 	.short	(.L_39 - .L_38)


	//   ....[0]....
.L_38:
        /*0108*/ 	.word	0x00000001
        /*010c*/ 	.byte	0x10, 0x07, 0x00, 0x00, 0x01, 0x00, 0x00, 0x00, 0x50, 0x44, 0x00, 0x00, 0x01, 0x00, 0x00, 0x00
        /* <DEDUP_REMOVED lines=143> */
        /*0a0c*/ 	.byte	0xf0, 0x98, 0x00, 0x00, 0x01, 0x00, 0x00, 0x00, 0xc0, 0x9d, 0x00, 0x00


	//----- nvinfo : EIATTR_MERCURY_ISA_VERSION
	.align		4
.L_39:
        /*0a18*/ 	.byte	0x03, 0x5f
        /*0a1a*/ 	.short	0x0000


	//----- nvinfo : EIATTR_EXIT_INSTR_OFFSETS
	.align		4
        /*0a1c*/ 	.byte	0x04, 0x1c
        /*0a1e*/ 	.short	(.L_41 - .L_40)


	//   ....[0]....
.L_40:
        /*0a20*/ 	.word	0x0000d500


	//   ....[1]....
        /*0a24*/ 	.word	0x0000d530


	//----- nvinfo : EIATTR_REQNTID
	.align		4
.L_41:
        /*0a28*/ 	.byte	0x04, 0x10
        /*0a2a*/ 	.short	(.L_43 - .L_42)
.L_42:
        /*0a2c*/ 	.word	0x00000040
        /*0a30*/ 	.word	0x00000001
        /*0a34*/ 	.word	0x00000001
.L_43:


//--------------------- .nv.callgraph             --------------------------
	.section	.nv.callgraph,"",@"SHT_CUDA_CALLGRAPH"
	.align	4
	.sectionentsize	8
	.align		4
        /*0000*/ 	.word	0x00000000
	.align		4
        /*0004*/ 	.word	0xffffffff
	.align		4
        /*0008*/ 	.word	0x00000000
	.align		4
        /*000c*/ 	.word	0xfffffffe
	.align		4
        /*0010*/ 	.word	0x00000000
	.align		4
        /*0014*/ 	.word	0xfffffffd
	.align		4
        /*0018*/ 	.word	0x00000000
	.align		4
        /*001c*/ 	.word	0xfffffffc


//--------------------- .nv.rel.action            --------------------------
	.section	.nv.rel.action,"",@"SHT_CUDA_RELOCINFO"
	.align	8
	.sectionentsize	8
        /*0000*/ 	.byte	0x73, 0x00, 0x00, 0x00, 0x00, 0x00, 0x00, 0x00, 0x00, 0x00, 0x00, 0x11, 0x25, 0x00, 0x05, 0x36


//--------------------- .nv.constant0.matmul_kernel --------------------------
	.section	.nv.constant0.matmul_kernel,"a",@progbits
	.sectionflags	@""
	.align	4
.nv.constant0.matmul_kernel:
	.zero		432


//--------------------- .text.matmul_kernel       --------------------------
	.section	.text.matmul_kernel,"ax",@progbits
	.sectioninfo	@"SHI_REGISTERS=255"
	.align	128
        .global         matmul_kernel
        .type           matmul_kernel,@function
        .size           matmul_kernel,(.L_x_4 - matmul_kernel)
        .other          matmul_kernel,@"STO_CUDA_ENTRY STV_DEFAULT"
matmul_kernel:
.text.matmul_kernel:
[----:B------:R-:W-:Y:S02]  /*0000*/  IMAD.MOV.U32 R1, RZ, RZ, c[0x0][0x28] ;  /* 0x00000a00ff017624 */ /* 0x000fe400078e00ff */
[----:B------:R-:W-:Y:S01]  /*0010*/  IMAD.MOV.U32 R0, RZ, RZ, c[0x0][0x17c] ;  /* 0x00005f00ff007624 */ /* 0x000fe200078e00ff */
[----:B------:R-:W0:Y:S01]  /*0020*/  S2R R5, SR_CTAID.X ;  /* 0x0000000000057919 */ /* 0x000e220000002500 */
[----:B------:R-:W-:Y:S01]  /*0030*/  ULDC UR4, c[0x0][0x180] ;  /* 0x0000600000047ab9 */ /* 0x000fe20000000800 */
[----:B------:R-:W-:Y:S01]  /*0040*/  IADD3 R1, R1, -0x1b8, RZ ;  /* 0xfffffe4801017810 */ /* 0x000fe20007ffe0ff */
[----:B------:R-:W-:Y:S01]  /*0050*/  UIADD3 UR4, UR4, 0x1f, URZ ;  /* 0x0000001f04047890 */ /* 0x000fe2000fffe03f */
[----:B------:R-:W-:Y:S01]  /*0060*/  IADD3 R0, R0, 0x7f, RZ ;  /* 0x0000007f00007810 */ /* 0x000fe20007ffe0ff */
[----:B------:R-:W1:Y:S01]  /*0070*/  S2R R54, SR_TID.X ;  /* 0x0000000000367919 */ /* 0x000e620000002100 */
[----:B------:R-:W-:Y:S01]  /*0080*/  ULDC.64 UR8, c[0x0][0x118] ;  /* 0x0000460000087ab9 */ /* 0x000fe20000000a00 */
[----:B------:R-:W-:Y:S01]  /*0090*/  CS2R R156, SRZ ;  /* 0x00000000009c7805 */ /* 0x000fe2000001ff00 */
[----:B------:R-:W-:Y:S01]  /*00a0*/  SHF.R.S32.HI R3, RZ, 0x1f, R0 ;  /* 0x0000001fff037819 */ /* 0x000fe20000011400 */
[----:B------:R-:W-:Y:S01]  /*00b0*/  UISETP.GE.AND UP0, UPT, UR4, 0x20, UPT ;  /* 0x000000200400788c */ /* 0x000fe2000bf06270 */
[----:B------:R-:W-:Y:S01]  /*00c0*/  CS2R R158, SRZ ;  /* 0x00000000009e7805 */ /* 0x000fe2000001ff00 */
[----:B------:R-:W-:Y:S01]  /*00d0*/  CS2R R40, SRZ ;  /* 0x0000000000287805 */ /* 0x000fe2000001ff00 */
[----:B------:R-:W-:Y:S01]  /*00e0*/  LEA.HI R3, R3, R0, RZ, 0x7 ;  /* 0x0000000003037211 */ /* 0x000fe200078f38ff */
[----:B------:R-:W-:Y:S01]  /*00f0*/  CS2R R42, SRZ ;  /* 0x00000000002a7805 */ /* 0x000fe2000001ff00 */
[----:B------:R-:W-:Y:S01]  /*0100*/  CS2R R16, SRZ ;  /* 0x0000000000107805 */ /* 0x000fe2000001ff00 */
[----:B------:R-:W-:Y:S01]  /*0110*/  CS2R R18, SRZ ;  /* 0x0000000000127805 */ /* 0x000fe2000001ff00 */
[----:B------:R-:W-:Y:S01]  /*0120*/  SHF.R.S32.HI R3, RZ, 0x7, R3 ;  /* 0x00000007ff037819 */ /* 0x000fe20000011403 */
[----:B------:R-:W-:Y:S01]  /*0130*/  CS2R R44, SRZ ;  /* 0x00000000002c7805 */ /* 0x000fe2000001ff00 */
[----:B------:R-:W-:Y:S01]  /*0140*/  CS2R R46, SRZ ;  /* 0x00000000002e7805 */ /* 0x000fe2000001ff00 */
[----:B------:R-:W-:Y:S01]  /*0150*/  CS2R R20, SRZ ;  /* 0x0000000000147805 */ /* 0x000fe2000001ff00 */
[----:B------:R-:W-:Y:S01]  /*0160*/  CS2R R22, SRZ ;  /* 0x0000000000167805 */ /* 0x000fe2000001ff00 */
[----:B------:R-:W-:Y:S01]  /*0170*/  IMAD.SHL.U32 R4, R3, 0x8, RZ ;  /* 0x0000000803047824 */ /* 0x000fe200078e00ff */
[----:B------:R-:W-:Y:S01]  /*0180*/  CS2R R48, SRZ ;  /* 0x0000000000307805 */ /* 0x000fe2000001ff00 */
[----:B------:R-:W-:Y:S01]  /*0190*/  CS2R R50, SRZ ;  /* 0x0000000000327805 */ /* 0x000fe2000001ff00 */
[----:B0-----:R-:W-:Y:S01]  /*01a0*/  IABS R8, R5 ;  /* 0x0000000500087213 */ /* 0x001fe20000000000 */
[----:B------:R-:W-:Y:S01]  /*01b0*/  CS2R R24, SRZ ;  /* 0x0000000000187805 */ /* 0x000fe2000001ff00 */
[-C--:B------:R-:W-:Y:S01]  /*01c0*/  IABS R7, R4.reuse ;  /* 0x0000000400077213 */ /* 0x080fe20000000000 */
[----:B------:R-:W-:Y:S01]  /*01d0*/  CS2R R26, SRZ ;  /* 0x00000000001a7805 */ /* 0x000fe2000001ff00 */
[----:B------:R-:W-:Y:S01]  /*01e0*/  IABS R10, R4 ;  /* 0x00000004000a7213 */ /* 0x000fe20000000000 */
[----:B------:R-:W-:Y:S01]  /*01f0*/  CS2R R140, SRZ ;  /* 0x00000000008c7805 */ /* 0x000fe2000001ff00 */
[----:B------:R-:W0:Y:S01]  /*0200*/  I2F.RP R0, R7 ;  /* 0x0000000700007306 */ /* 0x000e220000209400 */
[----:B-1----:R-:W-:Y:S01]  /*0210*/  LOP3.LUT R52, R54, 0x3f, RZ, 0xc0, !PT ;  /* 0x0000003f36347812 */ /* 0x002fe200078ec0ff */
[----:B------:R-:W-:Y:S01]  /*0220*/  CS2R R142, SRZ ;  /* 0x00000000008e7805 */ /* 0x000fe2000001ff00 */
        /* <DEDUP_REMOVED lines=13> */
[----:B0-----:R-:W0:Y:S01]  /*0300*/  MUFU.RCP R0, R0 ;  /* 0x0000000000007308 */ /* 0x001e220000001000 */
[----:B------:R-:W-:Y:S01]  /*0310*/  CS2R R78, SRZ ;  /* 0x00000000004e7805 */ /* 0x000fe2000001ff00 */
[----:B0-----:R-:W-:Y:S01]  /*0320*/  IADD3 R2, R0, 0xffffffe, RZ ;  /* 0x0ffffffe00027810 */ /* 0x001fe20007ffe0ff */
[----:B------:R-:W-:-:S05]  /*0330*/  IMAD.MOV R0, RZ, RZ, -R10 ;  /* 0x000000ffff007224 */ /* 0x000fca00078e0a0a */
[----:B------:R0:W1:Y:S02]  /*0340*/  F2I.FTZ.U32.TRUNC.NTZ R3, R2 ;  /* 0x0000000200037305 */ /* 0x000064000021f000 */
[----:B0-----:R-:W-:Y:S02]  /*0350*/  IMAD.MOV.U32 R2, RZ, RZ, RZ ;  /* 0x000000ffff027224 */ /* 0x001fe400078e00ff */
[----:B-1----:R-:W-:-:S04]  /*0360*/  IMAD.MOV R6, RZ, RZ, -R3 ;  /* 0x000000ffff067224 */ /* 0x002fc800078e0a03 */
[----:B------:R-:W-:Y:S02]  /*0370*/  IMAD R9, R6, R7, RZ ;  /* 0x0000000706097224 */ /* 0x000fe400078e02ff */
[----:B------:R-:W-:Y:S02]  /*0380*/  IMAD.MOV.U32 R6, RZ, RZ, R8 ;  /* 0x000000ffff067224 */ /* 0x000fe400078e0008 */
[----:B------:R-:W-:-:S06]  /*0390*/  IMAD.HI.U32 R3, R3, R9, R2 ;  /* 0x0000000903037227 */ /* 0x000fcc00078e0002 */
[----:B------:R-:W-:-:S04]  /*03a0*/  IMAD.HI.U32 R3, R3, R6, RZ ;  /* 0x0000000603037227 */ /* 0x000fc800078e00ff */
[----:B------:R-:W-:-:S05]  /*03b0*/  IMAD R0, R3, R0, R6 ;  /* 0x0000000003007224 */ /* 0x000fca00078e0206 */
[----:B------:R-:W-:-:S13]  /*03c0*/  ISETP.GT.U32.AND P1, PT, R7, R0, PT ;  /* 0x000000000700720c */ /* 0x000fda0003f24070 */
[----:B------:R-:W-:Y:S01]  /*03d0*/  @!P1 IMAD.IADD R0, R0, 0x1, -R7 ;  /* 0x0000000100009824 */ /* 0x000fe200078e0a07 */
[----:B------:R-:W-:Y:S02]  /*03e0*/  @!P1 IADD3 R3, R3, 0x1, RZ ;  /* 0x0000000103039810 */ /* 0x000fe40007ffe0ff */
[----:B------:R-:W-:Y:S02]  /*03f0*/  ISETP.NE.AND P1, PT, R4, RZ, PT ;  /* 0x000000ff0400720c */ /* 0x000fe40003f25270 */
[----:B------:R-:W-:Y:S02]  /*0400*/  ISETP.GE.U32.AND P0, PT, R0, R7, PT ;  /* 0x000000070000720c */ /* 0x000fe40003f06070 */
[----:B------:R-:W-:-:S04]  /*0410*/  LOP3.LUT R0, R5, R4, RZ, 0x3c, !PT ;  /* 0x0000000405007212 */ /* 0x000fc800078e3cff */
[----:B------:R-:W-:Y:S01]  /*0420*/  ISETP.GE.AND P2, PT, R0, RZ, PT ;  /* 0x000000ff0000720c */ /* 0x000fe20003f46270 */
[----:B------:R-:W-:-:S05]  /*0430*/  IMAD.MOV.U32 R0, RZ, RZ, c[0x0][0x178] ;  /* 0x00005e00ff007624 */ /* 0x000fca00078e00ff */
[----:B------:R-:W-:Y:S02]  /*0440*/  IADD3 R0, R0, 0x3f, RZ ;  /* 0x0000003f00007810 */ /* 0x000fe40007ffe0ff */
[----:B------:R-:W-:-:S05]  /*0450*/  @P0 IADD3 R3, R3, 0x1, RZ ;  /* 0x0000000103030810 */ /* 0x000fca0007ffe0ff */
[----:B------:R-:W-:Y:S01]  /*0460*/  IMAD.MOV.U32 R2, RZ, RZ, R3 ;  /* 0x000000ffff027224 */ /* 0x000fe200078e0003 */
[----:B------:R-:W-:-:S03]  /*0470*/  SHF.R.S32.HI R3, RZ, 0x1f, R0 ;  /* 0x0000001fff037819 */ /* 0x000fc60000011400 */
[----:B------:R-:W-:Y:S01]  /*0480*/  @!P2 IMAD.MOV R2, RZ, RZ, -R2 ;  /* 0x000000ffff02a224 */ /* 0x000fe200078e0a02 */
[----:B------:R-:W-:Y:S02]  /*0490*/  @!P1 LOP3.LUT R2, RZ, R4, RZ, 0x33, !PT ;  /* 0x00000004ff029212 */ /* 0x000fe400078e33ff */
[----:B------:R-:W-:-:S03]  /*04a0*/  LEA.HI R3, R3, R0, RZ, 0x6 ;  /* 0x0000000003037211 */ /* 0x000fc600078f30ff */
[----:B------:R-:W-:Y:S02]  /*04b0*/  IMAD.SHL.U32 R6, R2, 0x8, RZ ;  /* 0x0000000802067824 */ /* 0x000fe400078e00ff */
[----:B------:R-:W-:-:S03]  /*04c0*/  IMAD.MOV R2, RZ, RZ, -R2 ;  /* 0x000000ffff027224 */ /* 0x000fc600078e0a02 */
[----:B------:R-:W-:Y:S01]  /*04d0*/  LEA.HI.SX32 R3, R3, -R6, 0x1a ;  /* 0x8000000603037211 */ /* 0x000fe200078fd2ff */
[----:B------:R-:W-:-:S03]  /*04e0*/  IMAD R4, R4, R2, R5 ;  /* 0x0000000204047224 */ /* 0x000fc600078e0205 */
[----:B------:R-:W-:Y:S02]  /*04f0*/  IMNMX R11, R3, 0x8, PT ;  /* 0x00000008030b7817 */ /* 0x000fe40003800200 */
[----:B------:R-:W-:Y:S02]  /*0500*/  IABS R9, R4 ;  /* 0x0000000400097213 */ /* 0x000fe40000000000 */
[----:B------:R-:W-:-:S04]  /*0510*/  IABS R7, R11 ;  /* 0x0000000b00077213 */ /* 0x000fc80000000000 */
[----:B------:R-:W0:Y:S08]  /*0520*/  I2F.RP R0, R7 ;  /* 0x0000000700007306 */ /* 0x000e300000209400 */
[----:B0-----:R-:W0:Y:S02]  /*0530*/  MUFU.RCP R0, R0 ;  /* 0x0000000000007308 */ /* 0x001e240000001000 */
[----:B0-----:R-:W-:-:S06]  /*0540*/  IADD3 R3, R0, 0xffffffe, RZ ;  /* 0x0ffffffe00037810 */ /* 0x001fcc0007ffe0ff */
[----:B------:R-:W0:Y:S02]  /*0550*/  F2I.FTZ.U32.TRUNC.NTZ R3, R3 ;  /* 0x0000000300037305 */ /* 0x000e24000021f000 */
[----:B0-----:R-:W-:-:S04]  /*0560*/  IMAD.MOV R8, RZ, RZ, -R3 ;  /* 0x000000ffff087224 */ /* 0x001fc800078e0a03 */
[----:B------:R-:W-:Y:S01]  /*0570*/  IMAD.MOV.U32 R2, RZ, RZ, R8 ;  /* 0x000000ffff027224 */ /* 0x000fe200078e0008 */
[----:B------:R-:W-:-:S03]  /*0580*/  IABS R8, R11 ;  /* 0x0000000b00087213 */ /* 0x000fc60000000000 */
[----:B------:R-:W-:Y:S02]  /*0590*/  IMAD R5, R2, R7, RZ ;  /* 0x0000000702057224 */ /* 0x000fe400078e02ff */
[----:B------:R-:W-:Y:S02]  /*05a0*/  IMAD.MOV.U32 R2, RZ, RZ, RZ ;  /* 0x000000ffff027224 */ /* 0x000fe400078e00ff */
[----:B------:R-:W-:Y:S02]  /*05b0*/  IMAD.MOV R0, RZ, RZ, -R8 ;  /* 0x000000ffff007224 */ /* 0x000fe400078e0a08 */
[----:B------:R-:W-:-:S06]  /*05c0*/  IMAD.HI.U32 R2, R3, R5, R2 ;  /* 0x0000000503027227 */ /* 0x000fcc00078e0002 */
[----:B------:R-:W-:-:S04]  /*05d0*/  IMAD.HI.U32 R2, R2, R9, RZ ;  /* 0x0000000902027227 */ /* 0x000fc800078e00ff */
[----:B------:R-:W-:Y:S02]  /*05e0*/  IMAD R0, R2, R0, R9 ;  /* 0x0000000002007224 */ /* 0x000fe400078e0209 */
[----:B------:R-:W-:-:S03]  /*05f0*/  CS2R R8, SRZ ;  /* 0x0000000000087805 */ /* 0x000fc6000001ff00 */
[----:B------:R-:W-:-:S13]  /*0600*/  ISETP.GT.U32.AND P1, PT, R7, R0, PT ;  /* 0x000000000700720c */ /* 0x000fda0003f24070 */
[----:B------:R-:W-:Y:S01]  /*0610*/  @!P1 IMAD.IADD R0, R0, 0x1, -R7 ;  /* 0x0000000100009824 */ /* 0x000fe200078e0a07 */
[----:B------:R-:W-:Y:S02]  /*0620*/  @!P1 IADD3 R2, R2, 0x1, RZ ;  /* 0x0000000102029810 */ /* 0x000fe40007ffe0ff */
[----:B------:R-:W-:Y:S02]  /*0630*/  ISETP.NE.AND P1, PT, R11, RZ, PT ;  /* 0x000000ff0b00720c */ /* 0x000fe40003f25270 */
[----:B------:R-:W-:Y:S02]  /*0640*/  ISETP.GE.U32.AND P0, PT, R0, R7, PT ;  /* 0x000000070000720c */ /* 0x000fe40003f06070 */
[----:B------:R-:W-:-:S04]  /*0650*/  LOP3.LUT R0, R4, R11, RZ, 0x3c, !PT ;  /* 0x0000000b04007212 */ /* 0x000fc800078e3cff */
[----:B------:R-:W-:-:S07]  /*0660*/  ISETP.GE.AND P2, PT, R0, RZ, PT ;  /* 0x000000ff0000720c */ /* 0x000fce0003f46270 */
[----:B------:R-:W-:Y:S02]  /*0670*/  @P0 IADD3 R2, R2, 0x1, RZ ;  /* 0x0000000102020810 */ /* 0x000fe40007ffe0ff */
[----:B------:R-:W-:-:S04]  /*0680*/  PLOP3.LUT P0, PT, PT, PT, UP0, 0x80, 0x0 ;  /* 0x000000000000781c */ /* 0x000fc80003f0f008 */
[----:B------:R-:W-:Y:S01]  /*0690*/  @!P2 IMAD.MOV R2, RZ, RZ, -R2 ;  /* 0x000000ffff02a224 */ /* 0x000fe200078e0a02 */
[----:B------:R-:W-:-:S05]  /*06a0*/  @!P1 LOP3.LUT R2, RZ, R11, RZ, 0x33, !PT ;  /* 0x0000000bff029212 */ /* 0x000fca00078e33ff */
[----:B------:R-:W-:Y:S02]  /*06b0*/  IMAD.MOV R0, RZ, RZ, -R2 ;  /* 0x000000ffff007224 */ /* 0x000fe400078e0a02 */
[----:B------:R-:W-:Y:S02]  /*06c0*/  IMAD.SHL.U32 R7, R2, 0x80, RZ ;  /* 0x0000008002077824 */ /* 0x000fe400078e00ff */
[----:B------:R-:W-:Y:S02]  /*06d0*/  IMAD R0, R11, R0, R4 ;  /* 0x000000000b007224 */ /* 0x000fe400078e0204 */
[----:B------:R-:W-:Y:S02]  /*06e0*/  CS2R R10, SRZ ;  /* 0x00000000000a7805 */ /* 0x000fe4000001ff00 */
[----:B------:R-:W-:-:S04]  /*06f0*/  IMAD.IADD R0, R6, 0x1, R0 ;  /* 0x0000000106007824 */ /* 0x000fc800078e0200 */
[----:B------:R-:W-:-:S05]  /*0700*/  IMAD R56, R0, 0x40, R52 ;  /* 0x0000004000387824 */ /* 0x000fca00078e0234 */
[----:B------:R0:W-:Y:S01]  /*0710*/  STL [R1+0xf8], R56 ;  /* 0x0000f83801007387 */ /* 0x0001e20000100800 */
[----:B------:R-:W-:Y:S05]  /*0720*/  @!P0 BRA `(.L_x_0) ;  /* 0x0000969000008947 */ /* 0x000fea0003800000 */
[----:B------:R-:W-:Y:S01]  /*0730*/  IABS R0, c[0x0][0x17c] ;  /* 0x00005f0000007a13 */ /* 0x000fe20000000000 */
[----:B------:R-:W-:Y:S01]  /*0740*/  IMAD.SHL.U32 R186, R54, 0x40, RZ ;  /* 0x0000004036ba7824 */ /* 0x000fe200078e00ff */
[----:B------:R-:W-:Y:S01]  /*0750*/  SHF.R.U32.HI R2, RZ, 0x5, R54 ;  /* 0x00000005ff027819 */ /* 0x000fe20000011636 */
[----:B------:R-:W-:Y:S01]  /*0760*/  USHF.R.S32.HI UR5, URZ, 0x1f, UR4 ;  /* 0x0000001f3f057899 */ /* 0x000fe20008011404 */
[----:B------:R-:W1:Y:S01]  /*0770*/  I2F.RP R3, R0 ;  /* 0x0000000000037306 */ /* 0x000e620000209400 */
[----:B------:R-:W-:Y:S01]  /*0780*/  IABS R65, c[0x0][0x178] ;  /* 0x00005e0000417a13 */ /* 0x000fe20000000000 */
[----:B------:R-:W-:Y:S01]  /*0790*/  IMAD.MOV.U32 R185, RZ, RZ, c[0x0][0x18c] ;  /* 0x00006300ffb97624 */ /* 0x000fe200078e00ff */
[----:B------:R-:W-:Y:S01]  /*07a0*/  SGXT.U32 R2, R2, 0x1 ;  /* 0x000000010202781a */ /* 0x000fe20000000000 */
[----:B------:R-:W-:Y:S01]  /*07b0*/  ULEA.HI UR5, UR5, UR4, URZ, 0x5 ;  /* 0x0000000405057291 */ /* 0x000fe2000f8f283f */
[----:B------:R-:W-:Y:S01]  /*07c0*/  LOP3.LUT R184, R54, 0x20, RZ, 0xc0, !PT ;  /* 0x0000002036b87812 */ /* 0x000fe200078ec0ff */
[----:B------:R-:W-:Y:S01]  /*07d0*/  CS2R R160, SRZ ;  /* 0x0000000000a07805 */ /* 0x000fe2000001ff00 */
[----:B------:R-:W-:Y:S01]  /*07e0*/  LOP3.LUT R2, R7, R2, RZ, 0xfc, !PT ;  /* 0x0000000207027212 */ /* 0x000fe200078efcff */
[----:B------:R-:W-:Y:S01]  /*07f0*/  CS2R R162, SRZ ;  /* 0x0000000000a27805 */ /* 0x000fe2000001ff00 */
[----:B------:R-:W-:Y:S01]  /*0800*/  CS2R R156, SRZ ;  /* 0x00000000009c7805 */ /* 0x000fe2000001ff00 */
[----:B------:R-:W-:Y:S01]  /*0810*/  CS2R R158, SRZ ;  /* 0x00000000009e7805 */ /* 0x000fe2000001ff00 */
[C---:B------:R-:W-:Y:S01]  /*0820*/  LOP3.LUT R6, R2.reuse, 0x7e, RZ, 0xfc, !PT ;  /* 0x0000007e02067812 */ /* 0x040fe200078efcff */
[----:B------:R-:W-:Y:S01]  /*0830*/  CS2R R152, SRZ ;  /* 0x0000000000987805 */ /* 0x000fe2000001ff00 */
[C---:B------:R-:W-:Y:S01]  /*0840*/  LOP3.LUT R8, R2.reuse, 0x7c, RZ, 0xfc, !PT ;  /* 0x0000007c02087812 */ /* 0x040fe200078efcff */
[----:B------:R-:W-:Y:S01]  /*0850*/  CS2R R154, SRZ ;  /* 0x00000000009a7805 */ /* 0x000fe2000001ff00 */
[----:B------:R-:W-:Y:S01]  /*0860*/  IABS R252, R6 ;  /* 0x0000000600fc7213 */ /* 0x000fe20000000000 */
[----:B-1----:R-:W1:Y:S01]  /*0870*/  MUFU.RCP R3, R3 ;  /* 0x0000000300037308 */ /* 0x002e620000001000 */
[----:B------:R-:W-:Y:S01]  /*0880*/  IABS R187, R8 ;  /* 0x0000000800bb7213 */ /* 0x000fe20000000000 */
[----:B------:R-:W-:Y:S01]  /*0890*/  CS2R R148, SRZ ;  /* 0x0000000000947805 */ /* 0x000fe2000001ff00 */
[----:B------:R-:W-:Y:S01]  /*08a0*/  LOP3.LUT R10, R2, 0x78, RZ, 0xfc, !PT ;  /* 0x00000078020a7812 */ /* 0x000fe200078efcff */
[----:B------:R-:W-:Y:S01]  /*08b0*/  CS2R R150, SRZ ;  /* 0x0000000000967805 */ /* 0x000fe2000001ff00 */
[----:B------:R-:W-:Y:S01]  /*08c0*/  ISETP.GE.AND P6, PT, R8, RZ, PT ;  /* 0x000000ff0800720c */ /* 0x000fe20003fc6270 */
[----:B------:R-:W-:Y:S01]  /*08d0*/  CS2R R144, SRZ ;  /* 0x0000000000907805 */ /* 0x000fe2000001ff00 */
[----:B------:R-:W-:Y:S01]  /*08e0*/  IABS R27, R10 ;  /* 0x0000000a001b7213 */ /* 0x000fe20000000000 */
[----:B------:R-:W-:Y:S01]  /*08f0*/  CS2R R146, SRZ ;  /* 0x0000000000927805 */ /* 0x000fe2000001ff00 */
[----:B------:R-:W-:Y:S01]  /*0900*/  ISETP.GE.AND P2, PT, R6, RZ, PT ;  /* 0x000000ff0600720c */ /* 0x000fe20003f46270 */
[----:B------:R-:W-:Y:S01]  /*0910*/  CS2R R140, SRZ ;  /* 0x00000000008c7805 */ /* 0x000fe2000001ff00 */
[C---:B------:R-:W-:Y:S01]  /*0920*/  LOP3.LUT R6, R2.reuse, 0x74, RZ, 0xfc, !PT ;  /* 0x0000007402067812 */ /* 0x040fe200078efcff */
[----:B------:R-:W-:Y:S01]  /*0930*/  CS2R R142, SRZ ;  /* 0x00000000008e7805 */ /* 0x000fe2000001ff00 */
[C---:B------:R-:W-:Y:S01]  /*0940*/  LOP3.LUT R8, R2.reuse, 0x72, RZ, 0xfc, !PT ;  /* 0x0000007202087812 */ /* 0x040fe200078efcff */
[----:B------:R-:W-:Y:S01]  /*0950*/  CS2R R136, SRZ ;  /* 0x0000000000887805 */ /* 0x000fe2000001ff00 */
[----:B------:R-:W-:Y:S01]  /*0960*/  IABS R192, R6 ;  /* 0x0000000600c07213 */ /* 0x000fe20000000000 */
[----:B------:R-:W-:Y:S01]  /*0970*/  CS2R R138, SRZ ;  /* 0x00000000008a7805 */ /* 0x000fe2000001ff00 */
[----:B-1----:R-:W-:Y:S01]  /*0980*/  IADD3 R4, R3, 0xffffffe, RZ ;  /* 0x0ffffffe03047810 */ /* 0x002fe20007ffe0ff */
[----:B------:R-:W-:Y:S01]  /*0990*/  CS2R R164, SRZ ;  /* 0x0000000000a47805 */ /* 0x000fe2000001ff00 */
[----:B------:R-:W-:Y:S01]  /*09a0*/  IABS R26, R8 ;  /* 0x00000008001a7213 */ /* 0x000fe20000000000 */
[----:B------:R-:W-:Y:S01]  /*09b0*/  CS2R R166, SRZ ;  /* 0x0000000000a67805 */ /* 0x000fe2000001ff00 */
[----:B------:R1:W2:Y:S01]  /*09c0*/  F2I.FTZ.U32.TRUNC.NTZ R5, R4 ;  /* 0x0000000400057305 */ /* 0x0002a2000021f000 */
[C---:B------:R-:W-:Y:S01]  /*09d0*/  LOP3.LUT R11, R2.reuse, 0x5c, RZ, 0xfc, !PT ;  /* 0x0000005c020b7812 */ /* 0x040fe200078efcff */
[----:B------:R-:W-:Y:S01]  /*09e0*/  CS2R R66, SRZ ;  /* 0x0000000000427805 */ /* 0x000fe2000001ff00 */
[C---:B------:R-:W-:Y:S01]  /*09f0*/  LOP3.LUT R12, R2.reuse, 0x18, RZ, 0xfc, !PT ;  /* 0x00000018020c7812 */ /* 0x040fe200078efcff */
[----:B------:R-:W-:Y:S01]  /*0a00*/  CS2R R132, SRZ ;  /* 0x0000000000847805 */ /* 0x000fe2000001ff00 */
[----:B------:R-:W-:Y:S01]  /*0a10*/  IABS R204, R11 ;  /* 0x0000000b00cc7213 */ /* 0x000fe20000000000 */
[----:B------:R-:W-:Y:S01]  /*0a20*/  CS2R R134, SRZ ;  /* 0x0000000000867805 */ /* 0x000fe2000001ff00 */
[----:B------:R-:W-:Y:S01]  /*0a30*/  IABS R39, R12 ;  /* 0x0000000c00277213 */ /* 0x000fe20000000000 */
[----:B------:R-:W-:Y:S01]  /*0a40*/  CS2R R128, SRZ ;  /* 0x0000000000807805 */ /* 0x000fe2000001ff00 */
[----:B-1----:R-:W-:Y:S01]  /*0a50*/  IMAD.MOV.U32 R4, RZ, RZ, RZ ;  /* 0x000000ffff047224 */ /* 0x002fe200078e00ff */
[C---:B------:R-:W-:Y:S01]  /*0a60*/  LOP3.LUT R14, R2.reuse, 0x14, RZ, 0xfc, !PT ;  /* 0x00000014020e7812 */ /* 0x040fe200078efcff */
[----:B------:R-:W-:Y:S01]  /*0a70*/  CS2R R130, SRZ ;  /* 0x0000000000827805 */ /* 0x000fe2000001ff00 */
[C---:B------:R-:W-:Y:S01]  /*0a80*/  LOP3.LUT R34, R2.reuse, 0xa, RZ, 0xfc, !PT ;  /* 0x0000000a02227812 */ /* 0x040fe200078efcff */
[----:B------:R-:W-:Y:S01]  /*0a90*/  CS2R R124, SRZ ;  /* 0x00000000007c7805 */ /* 0x000fe2000001ff00 */
[----:B------:R-:W-:Y:S01]  /*0aa0*/  IABS R43, R14 ;  /* 0x0000000e002b7213 */ /* 0x000fe20000000000 */
[----:B------:R-:W-:Y:S01]  /*0ab0*/  CS2R R126, SRZ ;  /* 0x00000000007e7805 */ /* 0x000fe2000001ff00 */
[--C-:B--2---:R-:W-:Y:S01]  /*0ac0*/  IMAD.MOV R9, RZ, RZ, -R5.reuse ;  /* 0x000000ffff097224 */ /* 0x104fe200078e0a05 */
[----:B------:R-:W-:Y:S01]  /*0ad0*/  IABS R28, R34 ;  /* 0x00000022001c7213 */ /* 0x000fe20000000000 */
[----:B------:R-:W-:Y:S01]  /*0ae0*/  CS2R R120, SRZ ;  /* 0x0000000000787805 */ /* 0x000fe2000001ff00 */
[C---:B------:R-:W-:Y:S01]  /*0af0*/  LOP3.LUT R36, R2.reuse, 0x8, RZ, 0xfc, !PT ;  /* 0x0000000802247812 */ /* 0x040fe200078efcff */
[----:B------:R-:W-:Y:S01]  /*0b00*/  IMAD R9, R9, R0, RZ ;  /* 0x0000000009097224 */ /* 0x000fe200078e02ff */
[C---:B------:R-:W-:Y:S01]  /*0b10*/  LOP3.LUT R38, R2.reuse, 0x6, RZ, 0xfc, !PT ;  /* 0x0000000602267812 */ /* 0x040fe200078efcff */
[----:B------:R-:W-:Y:S01]  /*0b20*/  CS2R R122, SRZ ;  /* 0x00000000007a7805 */ /* 0x000fe2000001ff00 */
[----:B------:R-:W-:Y:S01]  /*0b30*/  IABS R30, R36 ;  /* 0x00000024001e7213 */ /* 0x000fe20000000000 */
[----:B------:R-:W-:Y:S01]  /*0b40*/  IMAD.HI.U32 R3, R5, R9, R4 ;  /* 0x0000000905037227 */ /* 0x000fe200078e0004 */
[C---:B------:R-:W-:Y:S01]  /*0b50*/  LOP3.LUT R9, R2.reuse, 0x7a, RZ, 0xfc, !PT ;  /* 0x0000007a02097812 */ /* 0x040fe200078efcff */
[----:B------:R-:W-:Y:S01]  /*0b60*/  CS2R R68, SRZ ;  /* 0x0000000000447805 */ /* 0x000fe2000001ff00 */
[----:B------:R-:W-:Y:S01]  /*0b70*/  IABS R32, R38 ;  /* 0x0000002600207213 */ /* 0x000fe20000000000 */
[----:B------:R-:W-:Y:S01]  /*0b80*/  CS2R R70, SRZ ;  /* 0x0000000000467805 */ /* 0x000fe2000001ff00 */
[----:B------:R-:W-:Y:S01]  /*0b90*/  IABS R189, R9 ;  /* 0x0000000900bd7213 */ /* 0x000fe20000000000 */
[----:B------:R-:W-:Y:S01]  /*0ba0*/  IMAD.HI.U32 R4, R3, R252, RZ ;  /* 0x000000fc03047227 */ /* 0x000fe200078e00ff */
[----:B------:R-:W-:Y:S01]  /*0bb0*/  ISETP.GE.AND P3, PT, R9, RZ, PT ;  /* 0x000000ff0900720c */ /* 0x000fe20003f66270 */
[----:B------:R-:W-:Y:S01]  /*0bc0*/  CS2R R116, SRZ ;  /* 0x0000000000747805 */ /* 0x000fe2000001ff00 */
[----:B------:R-:W-:Y:S01]  /*0bd0*/  LOP3.LUT R9, R2, 0x6c, RZ, 0xfc, !PT ;  /* 0x0000006c02097812 */ /* 0x000fe200078efcff */
[----:B------:R-:W-:Y:S01]  /*0be0*/  IMAD.MOV R5, RZ, RZ, -R4 ;  /* 0x000000ffff057224 */ /* 0x000fe200078e0a04 */
[----:B------:R-:W-:Y:S01]  /*0bf0*/  CS2R R118, SRZ ;  /* 0x0000000000767805 */ /* 0x000fe2000001ff00 */
[C---:B------:R-:W-:Y:S01]  /*0c00*/  IMAD.HI.U32 R4, R3.reuse, R187, RZ ;  /* 0x000000bb03047227 */ /* 0x040fe200078e00ff */
[----:B------:R-:W-:Y:S01]  /*0c10*/  IABS R25, R9 ;  /* 0x0000000900197213 */ /* 0x000fe20000000000 */
[----:B------:R-:W-:Y:S01]  /*0c20*/  CS2R R112, SRZ ;  /* 0x0000000000707805 */ /* 0x000fe2000001ff00 */
[----:B------:R-:W-:Y:S01]  /*0c30*/  CS2R R114, SRZ ;  /* 0x0000000000727805 */ /* 0x000fe2000001ff00 */
[C---:B------:R-:W-:Y:S01]  /*0c40*/  IMAD R252, R0.reuse, R5, R252 ;  /* 0x0000000500fc7224 */ /* 0x040fe200078e02fc */
[----:B------:R-:W-:Y:S01]  /*0c50*/  CS2R R108, SRZ ;  /* 0x00000000006c7805 */ /* 0x000fe2000001ff00 */
[----:B------:R-:W-:Y:S01]  /*0c60*/  IMAD.MOV R5, RZ, RZ, -R4 ;  /* 0x000000ffff057224 */ /* 0x000fe200078e0a04 */
[----:B------:R-:W-:Y:S01]  /*0c70*/  CS2R R110, SRZ ;  /* 0x00000000006e7805 */ /* 0x000fe2000001ff00 */
[C---:B------:R-:W-:Y:S01]  /*0c80*/  IMAD.HI.U32 R4, R3.reuse, R189, RZ ;  /* 0x000000bd03047227 */ /* 0x040fe200078e00ff */
[C---:B------:R-:W-:Y:S01]  /*0c90*/  ISETP.GT.U32.AND P0, PT, R0.reuse, R252, PT ;  /* 0x000000fc0000720c */ /* 0x040fe20003f04070 */
[----:B------:R-:W-:Y:S01]  /*0ca0*/  CS2R R104, SRZ ;  /* 0x0000000000687805 */ /* 0x000fe2000001ff00 */
[----:B------:R-:W-:Y:S01]  /*0cb0*/  CS2R R106, SRZ ;  /* 0x00000000006a7805 */ /* 0x000fe2000001ff00 */
[----:B------:R-:W-:Y:S01]  /*0cc0*/  IMAD R187, R0, R5, R187 ;  /* 0x0000000500bb7224 */ /* 0x000fe200078e02bb */
[----:B------:R-:W-:Y:S01]  /*0cd0*/  LOP3.LUT R5, R2, 0x76, RZ, 0xfc, !PT ;  /* 0x0000007602057812 */ /* 0x000fe200078efcff */
[----:B------:R-:W-:Y:S01]  /*0ce0*/  IMAD.MOV R4, RZ, RZ, -R4 ;  /* 0x000000ffff047224 */ /* 0x000fe200078e0a04 */
[----:B------:R-:W-:Y:S01]  /*0cf0*/  CS2R R180, SRZ ;  /* 0x0000000000b47805 */ /* 0x000fe2000001ff00 */
[----:B------:R-:W-:Y:S01]  /*0d00*/  CS2R R182, SRZ ;  /* 0x0000000000b67805 */ /* 0x000fe2000001ff00 */
[C---:B------:R-:W-:Y:S01]  /*0d10*/  ISETP.GT.U32.AND P5, PT, R0.reuse, R187, PT ;  /* 0x000000bb0000720c */ /* 0x040fe20003fa4070 */
[C---:B------:R-:W-:Y:S01]  /*0d20*/  IMAD R189, R0.reuse, R4, R189 ;  /* 0x0000000400bd7224 */ /* 0x040fe200078e02bd */
[----:B------:R-:W-:Y:S01]  /*0d30*/  IABS R190, R5 ;  /* 0x0000000500be7213 */ /* 0x000fe20000000000 */
[----:B------:R-:W-:Y:S01]  /*0d40*/  IMAD.HI.U32 R4, R3, R27, RZ ;  /* 0x0000001b03047227 */ /* 0x000fe200078e00ff */
[----:B------:R-:W-:Y:S01]  /*0d50*/  CS2R R72, SRZ ;  /* 0x0000000000487805 */ /* 0x000fe2000001ff00 */
[----:B------:R-:W-:Y:S01]  /*0d60*/  CS2R R74, SRZ ;  /* 0x00000000004a7805 */ /* 0x000fe2000001ff00 */
[----:B------:R-:W-:Y:S01]  /*0d70*/  ISETP.GT.U32.AND P4, PT, R0, R189, PT ;  /* 0x000000bd0000720c */ /* 0x000fe20003f84070 */
[----:B------:R-:W-:Y:S01]  /*0d80*/  @!P0 IMAD.IADD R252, R252, 0x1, -R0 ;  /* 0x00000001fcfc8824 */ /* 0x000fe200078e0a00 */
[----:B------:R-:W-:Y:S01]  /*0d90*/  ISETP.GE.AND P0, PT, R10, RZ, PT ;  /* 0x000000ff0a00720c */ /* 0x000fe20003f06270 */
[----:B------:R-:W-:Y:S01]  /*0da0*/  IMAD.MOV R4, RZ, RZ, -R4 ;  /* 0x000000ffff047224 */ /* 0x000fe200078e0a04 */
[----:B------:R-:W-:Y:S01]  /*0db0*/  LOP3.LUT R10, R2, 0x6a, RZ, 0xfc, !PT ;  /* 0x0000006a020a7812 */ /* 0x000fe200078efcff */
[----:B------:R-:W-:Y:S01]  /*0dc0*/  CS2R R100, SRZ ;  /* 0x0000000000647805 */ /* 0x000fe2000001ff00 */
[C---:B------:R-:W-:Y:S01]  /*0dd0*/  ISETP.GT.U32.AND P1, PT, R0.reuse, R252, PT ;  /* 0x000000fc0000720c */ /* 0x040fe20003f24070 */
[--C-:B------:R-:W-:Y:S01]  /*0de0*/  @!P5 IMAD.IADD R187, R187, 0x1, -R0.reuse ;  /* 0x00000001bbbbd824 */ /* 0x100fe200078e0a00 */
[----:B------:R-:W-:Y:S01]  /*0df0*/  IABS R196, R10 ;  /* 0x0000000a00c47213 */ /* 0x000fe20000000000 */
[C---:B------:R-:W-:Y:S01]  /*0e00*/  IMAD R27, R0.reuse, R4, R27 ;  /* 0x00000004001b7224 */ /* 0x040fe200078e021b */
[----:B------:R-:W-:Y:S01]  /*0e10*/  CS2R R102, SRZ ;  /* 0x0000000000667805 */ /* 0x000fe2000001ff00 */
[----:B------:R-:W-:Y:S01]  /*0e20*/  IMAD.HI.U32 R4, R3, R190, RZ ;  /* 0x000000be03047227 */ /* 0x000fe200078e00ff */
[----:B------:R-:W-:Y:S01]  /*0e30*/  ISETP.GT.U32.AND P5, PT, R0, R187, PT ;  /* 0x000000bb0000720c */ /* 0x000fe20003fa4070 */
[----:B------:R-:W-:Y:S01]  /*0e40*/  CS2R R96, SRZ ;  /* 0x0000000000607805 */ /* 0x000fe2000001ff00 */
[----:B------:R-:W-:Y:S01]  /*0e50*/  CS2R R98, SRZ ;  /* 0x0000000000627805 */ /* 0x000fe2000001ff00 */
[--C-:B------:R-:W-:Y:S01]  /*0e60*/  @!P4 IMAD.IADD R189, R189, 0x1, -R0.reuse ;  /* 0x00000001bdbdc824 */ /* 0x100fe200078e0a00 */
[----:B------:R-:W-:Y:S01]  /*0e70*/  CS2R R92, SRZ ;  /* 0x00000000005c7805 */ /* 0x000fe2000001ff00 */
[----:B------:R-:W-:Y:S01]  /*0e80*/  IMAD.SHL.U32 R185, R185, 0x20, RZ ;  /* 0x00000020b9b97824 */ /* 0x000fe200078e00ff */
[----:B------:R-:W-:Y:S01]  /*0e90*/  CS2R R94, SRZ ;  /* 0x00000000005e7805 */ /* 0x000fe2000001ff00 */
[----:B------:R-:W-:Y:S01]  /*0ea0*/  @!P1 IMAD.IADD R252, R252, 0x1, -R0 ;  /* 0x00000001fcfc9824 */ /* 0x000fe200078e0a00 */
[----:B------:R-:W-:Y:S01]  /*0eb0*/  ISETP.GE.AND P1, PT, R5, RZ, PT ;  /* 0x000000ff0500720c */ /* 0x000fe20003f26270 */
[----:B------:R-:W-:Y:S01]  /*0ec0*/  IMAD.MOV R5, RZ, RZ, -R4 ;  /* 0x000000ffff057224 */ /* 0x000fe200078e0a04 */
[----:B------:R-:W-:Y:S01]  /*0ed0*/  ISETP.GT.U32.AND P4, PT, R0, R189, PT ;  /* 0x000000bd0000720c */ /* 0x000fe20003f84070 */
[----:B------:R-:W-:Y:S01]  /*0ee0*/  IMAD.HI.U32 R4, R3, R192, RZ ;  /* 0x000000c003047227 */ /* 0x000fe200078e00ff */
[----:B------:R-:W-:-:S02]  /*0ef0*/  ULDC UR6, c[0x0][0x188] ;  /* 0x0000620000067ab9 */ /* 0x000fc40000000800 */
[----:B------:R-:W-:Y:S01]  /*0f00*/  USHF.L.U32 UR38, UR6, 0x5, URZ ;  /* 0x0000000506267899 */ /* 0x000fe2000800063f */
[----:B------:R-:W-:Y:S01]  /*0f10*/  @!P5 IMAD.IADD R187, R187, 0x1, -R0 ;  /* 0x00000001bbbbd824 */ /* 0x000fe200078e0a00 */
[----:B------:R-:W-:Y:S01]  /*0f20*/  ISETP.GE.AND P5, PT, R6, RZ, PT ;  /* 0x000000ff0600720c */ /* 0x000fe20003fa6270 */
[----:B------:R-:W-:Y:S01]  /*0f30*/  IMAD R190, R0, R5, R190 ;  /* 0x0000000500be7224 */ /* 0x000fe200078e02be */
[----:B------:R-:W-:Y:S01]  /*0f40*/  LOP3.LUT R6, R2, 0x70, RZ, 0xfc, !PT ;  /* 0x0000007002067812 */ /* 0x000fe200078efcff */
[----:B------:R-:W-:Y:S01]  /*0f50*/  @!P6 IMAD.MOV R187, RZ, RZ, -R187 ;  /* 0x000000ffffbbe224 */ /* 0x000fe200078e0abb */
[----:B------:R-:W-:Y:S01]  /*0f60*/  UIMAD UR7, UR6, 0x1f, URZ ;  /* 0x0000001f060778a4 */ /* 0x000fe2000f8e023f */
[----:B------:R-:W-:Y:S01]  /*0f70*/  IMAD.MOV R5, RZ, RZ, -R4 ;  /* 0x000000ffff057224 */ /* 0x000fe200078e0a04 */
[----:B------:R-:W-:Y:S01]  /*0f80*/  ISETP.GT.U32.AND P6, PT, R0, R190, PT ;  /* 0x000000be0000720c */ /* 0x000fe20003fc4070 */
[----:B------:R-:W-:Y:S01]  /*0f90*/  IMAD.HI.U32 R4, R3, R26, RZ ;  /* 0x0000001a03047227 */ /* 0x000fe200078e00ff */
[----:B------:R-:W-:Y:S01]  /*0fa0*/  IABS R193, R6 ;  /* 0x0000000600c17213 */ /* 0x000fe20000000000 */
[----:B------:R-:W-:-:S02]  /*0fb0*/  UIMAD UR10, UR6, 0x1e, URZ ;  /* 0x0000001e060a78a4 */ /* 0x000fc4000f8e023f */
[----:B------:R-:W-:Y:S01]  /*0fc0*/  IMAD R192, R0, R5, R192 ;  /* 0x0000000500c07224 */ /* 0x000fe200078e02c0 */
[----:B------:R-:W-:Y:S01]  /*0fd0*/  UIMAD UR11, UR6, 0x1d, URZ ;  /* 0x0000001d060b78a4 */ /* 0x000fe2000f8e023f */
[----:B------:R-:W-:Y:S01]  /*0fe0*/  IMAD.MOV R5, RZ, RZ, -R4 ;  /* 0x000000ffff057224 */ /* 0x000fe200078e0a04 */
[----:B------:R-:W-:Y:S01]  /*0ff0*/  UIMAD UR12, UR6, 0x1c, URZ ;  /* 0x0000001c060c78a4 */ /* 0x000fe2000f8e023f */
[----:B------:R-:W-:Y:S01]  /*1000*/  IMAD.HI.U32 R4, R3, R193, RZ ;  /* 0x000000c103047227 */ /* 0x000fe200078e00ff */
[----:B------:R-:W-:Y:S02]  /*1010*/  UIMAD UR13, UR6, 0x1b, URZ ;  /* 0x0000001b060d78a4 */ /* 0x000fe4000f8e023f */
[----:B------:R-:W-:Y:S01]  /*1020*/  UIMAD UR14, UR6, 0x1a, URZ ;  /* 0x0000001a060e78a4 */ /* 0x000fe2000f8e023f */
[----:B------:R-:W-:Y:S01]  /*1030*/  @!P6 IMAD.IADD R190, R190, 0x1, -R0 ;  /* 0x00000001bebee824 */ /* 0x000fe200078e0a00 */
[----:B------:R-:W-:Y:S01]  /*1040*/  UIMAD UR15, UR6, 0x19, URZ ;  /* 0x00000019060f78a4 */ /* 0x000fe2000f8e023f */
[----:B------:R-:W-:Y:S01]  /*1050*/  @!P2 IMAD.MOV R252, RZ, RZ, -R252 ;  /* 0x000000fffffca224 */ /* 0x000fe200078e0afc */
[C---:B------:R-:W-:Y:S01]  /*1060*/  ISETP.GT.U32.AND P2, PT, R0.reuse, R27, PT ;  /* 0x0000001b0000720c */ /* 0x040fe20003f44070 */
[----:B------:R-:W-:Y:S01]  /*1070*/  IMAD.MOV R4, RZ, RZ, -R4 ;  /* 0x000000ffff047224 */ /* 0x000fe200078e0a04 */
[----:B------:R-:W-:Y:S01]  /*1080*/  ISETP.GT.U32.AND P6, PT, R0, R190, PT ;  /* 0x000000be0000720c */ /* 0x000fe20003fc4070 */
[----:B------:R-:W-:Y:S01]  /*1090*/  @!P4 IMAD.IADD R189, R189, 0x1, -R0 ;  /* 0x00000001bdbdc824 */ /* 0x000fe200078e0a00 */
[----:B------:R-:W-:Y:S01]  /*10a0*/  ISETP.GE.AND P4, PT, R8, RZ, PT ;  /* 0x000000ff0800720c */ /* 0x000fe20003f86270 */
[----:B------:R-:W-:Y:S01]  /*10b0*/  IMAD R193, R0, R4, R193 ;  /* 0x0000000400c17224 */ /* 0x000fe200078e02c1 */
[----:B------:R-:W-:Y:S01]  /*10c0*/  LOP3.LUT R8, R2, 0x6e, RZ, 0xfc, !PT ;  /* 0x0000006e02087812 */ /* 0x000fe200078efcff */
[----:B------:R-:W-:Y:S01]  /*10d0*/  @!P3 IMAD.MOV R189, RZ, RZ, -R189 ;  /* 0x000000ffffbdb224 */ /* 0x000fe200078e0abd */
[C---:B------:R-:W-:Y:S01]  /*10e0*/  ISETP.GT.U32.AND P3, PT, R0.reuse, R192, PT ;  /* 0x000000c00000720c */ /* 0x040fe20003f64070 */
[----:B------:R-:W-:Y:S01]  /*10f0*/  IMAD R26, R0, R5, R26 ;  /* 0x00000005001a7224 */ /* 0x000fe200078e021a */
[----:B------:R-:W-:Y:S01]  /*1100*/  IABS R195, R8 ;  /* 0x0000000800c37213 */ /* 0x000fe20000000000 */
[----:B------:R-:W-:Y:S01]  /*1110*/  IMAD.HI.U32 R5, R3, R196, RZ ;  /* 0x000000c403057227 */ /* 0x000fe200078e00ff */
[----:B------:R-:W-:-:S02]  /*1120*/  UIMAD UR16, UR6, 0x18, URZ ;  /* 0x00000018061078a4 */ /* 0x000fc4000f8e023f */
[----:B------:R-:W-:Y:S01]  /*1130*/  UIMAD UR17, UR6, 0x17, URZ ;  /* 0x00000017061178a4 */ /* 0x000fe2000f8e023f */
[--C-:B------:R-:W-:Y:S01]  /*1140*/  @!P6 IMAD.IADD R190, R190, 0x1, -R0.reuse ;  /* 0x00000001bebee824 */ /* 0x100fe200078e0a00 */
[C---:B------:R-:W-:Y:S01]  /*1150*/  ISETP.GT.U32.AND P6, PT, R0.reuse, R193, PT ;  /* 0x000000c10000720c */ /* 0x040fe20003fc4070 */
[----:B------:R-:W-:Y:S01]  /*1160*/  @!P2 IMAD.IADD R27, R27, 0x1, -R0 ;  /* 0x000000011b1ba824 */ /* 0x000fe200078e0a00 */
[----:B------:R-:W-:Y:S01]  /*1170*/  UIMAD UR18, UR6, 0x16, URZ ;  /* 0x00000016061278a4 */ /* 0x000fe2000f8e023f */
[----:B------:R-:W-:Y:S01]  /*1180*/  IMAD.HI.U32 R4, R3, R195, RZ ;  /* 0x000000c303047227 */ /* 0x000fe200078e00ff */
[----:B------:R-:W-:Y:S02]  /*1190*/  UIMAD UR19, UR6, 0x15, URZ ;  /* 0x00000015061378a4 */ /* 0x000fe4000f8e023f */
[----:B------:R-:W-:Y:S01]  /*11a0*/  ISETP.GT.U32.AND P2, PT, R0, R27, PT ;  /* 0x0000001b0000720c */ /* 0x000fe20003f44070 */
[----:B------:R-:W-:Y:S01]  /*11b0*/  IMAD.MOV R4, RZ, RZ, -R4 ;  /* 0x000000ffff047224 */ /* 0x000fe200078e0a04 */
[----:B------:R-:W-:Y:S01]  /*11c0*/  UIMAD UR20, UR6, 0x14, URZ ;  /* 0x00000014061478a4 */ /* 0x000fe2000f8e023f */
[--C-:B------:R-:W-:Y:S01]  /*11d0*/  @!P3 IMAD.IADD R192, R192, 0x1, -R0.reuse ;  /* 0x00000001c0c0b824 */ /* 0x100fe200078e0a00 */
[----:B------:R-:W-:Y:S01]  /*11e0*/  UIMAD UR21, UR6, 0x13, URZ ;  /* 0x00000013061578a4 */ /* 0x000fe2000f8e023f */
[C---:B------:R-:W-:Y:S01]  /*11f0*/  IMAD R195, R0.reuse, R4, R195 ;  /* 0x0000000400c37224 */ /* 0x040fe200078e02c3 */
[----:B------:R-:W-:Y:S01]  /*1200*/  UIMAD UR22, UR6, 0x12, URZ ;  /* 0x00000012061678a4 */ /* 0x000fe2000f8e023f */
[----:B------:R-:W-:Y:S01]  /*1210*/  @!P6 IMAD.IADD R193, R193, 0x1, -R0 ;  /* 0x00000001c1c1e824 */ /* 0x000fe200078e0a00 */
[----:B------:R-:W-:Y:S01]  /*1220*/  ISETP.GT.U32.AND P3, PT, R0, R192, PT ;  /* 0x000000c00000720c */ /* 0x000fe20003f64070 */
[----:B------:R-:W-:Y:S01]  /*1230*/  IMAD.HI.U32 R4, R3, R25, RZ ;  /* 0x0000001903047227 */ /* 0x000fe200078e00ff */
[----:B------:R-:W-:-:S02]  /*1240*/  UIMAD UR23, UR6, 0x11, URZ ;  /* 0x00000011061778a4 */ /* 0x000fc4000f8e023f */
[C---:B------:R-:W-:Y:S01]  /*1250*/  ISETP.GT.U32.AND P6, PT, R0.reuse, R193, PT ;  /* 0x000000c10000720c */ /* 0x040fe20003fc4070 */
[----:B------:R-:W-:Y:S01]  /*1260*/  @!P2 IMAD.IADD R27, R27, 0x1, -R0 ;  /* 0x000000011b1ba824 */ /* 0x000fe200078e0a00 */
[C---:B------:R-:W-:Y:S01]  /*1270*/  ISETP.GT.U32.AND P2, PT, R0.reuse, R26, PT ;  /* 0x0000001a0000720c */ /* 0x040fe20003f44070 */
[----:B------:R-:W-:Y:S01]  /*1280*/  IMAD.MOV R4, RZ, RZ, -R4 ;  /* 0x000000ffff047224 */ /* 0x000fe200078e0a04 */
[----:B------:R-:W-:Y:S01]  /*1290*/  USHF.L.U32 UR24, UR6, 0x4, URZ ;  /* 0x0000000406187899 */ /* 0x000fe2000800063f */
[----:B------:R-:W-:Y:S01]  /*12a0*/  IMAD.MOV R5, RZ, RZ, -R5 ;  /* 0x000000ffff057224 */ /* 0x000fe200078e0a05 */
[----:B------:R-:W-:Y:S01]  /*12b0*/  UIMAD UR25, UR6, 0xf, URZ ;  /* 0x0000000f061978a4 */ /* 0x000fe2000f8e023f */
[----:B------:R-:W-:Y:S01]  /*12c0*/  IMAD R25, R0, R4, R25 ;  /* 0x0000000400197224 */ /* 0x000fe200078e0219 */
[----:B------:R-:W-:Y:S01]  /*12d0*/  UIMAD UR26, UR6, 0xe, URZ ;  /* 0x0000000e061a78a4 */ /* 0x000fe2000f8e023f */
[----:B------:R-:W-:Y:S01]  /*12e0*/  @!P3 IMAD.IADD R192, R192, 0x1, -R0 ;  /* 0x00000001c0c0b824 */ /* 0x000fe200078e0a00 */
[C---:B------:R-:W-:Y:S01]  /*12f0*/  ISETP.GT.U32.AND P3, PT, R0.reuse, R195, PT ;  /* 0x000000c30000720c */ /* 0x040fe20003f64070 */
[C---:B------:R-:W-:Y:S01]  /*1300*/  IMAD R196, R0.reuse, R5, R196 ;  /* 0x0000000500c47224 */ /* 0x040fe200078e02c4 */
[----:B------:R-:W-:Y:S01]  /*1310*/  UIMAD UR27, UR6, 0xd, URZ ;  /* 0x0000000d061b78a4 */ /* 0x000fe2000f8e023f */
[--C-:B------:R-:W-:Y:S01]  /*1320*/  @!P6 IMAD.IADD R193, R193, 0x1, -R0.reuse ;  /* 0x00000001c1c1e824 */ /* 0x100fe200078e0a00 */
[----:B------:R-:W-:Y:S01]  /*1330*/  ISETP.GT.U32.AND P6, PT, R0, R25, PT ;  /* 0x000000190000720c */ /* 0x000fe20003fc4070 */
[----:B------:R-:W-:Y:S01]  /*1340*/  @!P2 IMAD.IADD R26, R26, 0x1, -R0 ;  /* 0x000000011a1aa824 */ /* 0x000fe200078e0a00 */
[----:B------:R-:W-:Y:S01]  /*1350*/  UIMAD UR28, UR6, 0xc, URZ ;  /* 0x0000000c061c78a4 */ /* 0x000fe2000f8e023f */
[----:B------:R-:W-:Y:S01]  /*1360*/  @!P0 IMAD.MOV R27, RZ, RZ, -R27 ;  /* 0x000000ffff1b8224 */ /* 0x000fe200078e0a1b */
[----:B------:R-:W-:Y:S01]  /*1370*/  ISETP.GE.AND P0, PT, R6, RZ, PT ;  /* 0x000000ff0600720c */ /* 0x000fe20003f06270 */
[----:B------:R-:W-:Y:S01]  /*1380*/  @!P5 IMAD.MOV R192, RZ, RZ, -R192 ;  /* 0x000000ffffc0d224 */ /* 0x000fe200078e0ac0 */
[----:B------:R-:W-:Y:S01]  /*1390*/  ISETP.GT.U32.AND P2, PT, R0, R26, PT ;  /* 0x0000001a0000720c */ /* 0x000fe20003f44070 */
[----:B------:R-:W-:Y:S01]  /*13a0*/  @!P1 IMAD.MOV R190, RZ, RZ, -R190 ;  /* 0x000000ffffbe9224 */ /* 0x000fe200078e0abe */
[----:B------:R-:W-:Y:S01]  /*13b0*/  LOP3.LUT R6, R2, 0x68, RZ, 0xfc, !PT ;  /* 0x0000006802067812 */ /* 0x000fe200078efcff */
[--C-:B------:R-:W-:Y:S01]  /*13c0*/  @!P3 IMAD.IADD R195, R195, 0x1, -R0.reuse ;  /* 0x00000001c3c3b824 */ /* 0x100fe200078e0a00 */
[----:B------:R-:W-:Y:S01]  /*13d0*/  ISETP.GT.U32.AND P5, PT, R0, R196, PT ;  /* 0x000000c40000720c */ /* 0x000fe20003fa4070 */
[----:B------:R-:W-:Y:S01]  /*13e0*/  UIMAD UR29, UR6, 0xb, URZ ;  /* 0x0000000b061d78a4 */ /* 0x000fe2000f8e023f */
[----:B------:R-:W-:Y:S01]  /*13f0*/  IABS R198, R6 ;  /* 0x0000000600c67213 */ /* 0x000fe20000000000 */
[--C-:B------:R-:W-:Y:S01]  /*1400*/  @!P6 IMAD.IADD R25, R25, 0x1, -R0.reuse ;  /* 0x000000011919e824 */ /* 0x100fe200078e0a00 */
[----:B------:R-:W-:Y:S01]  /*1410*/  ISETP.GE.AND P1, PT, R8, RZ, PT ;  /* 0x000000ff0800720c */ /* 0x000fe20003f26270 */
[----:B------:R-:W-:Y:S01]  /*1420*/  UIMAD UR30, UR6, 0xa, URZ ;  /* 0x0000000a061e78a4 */ /* 0x000fe2000f8e023f */
[----:B------:R-:W-:Y:S01]  /*1430*/  LOP3.LUT R8, R2, 0x66, RZ, 0xfc, !PT ;  /* 0x0000006602087812 */ /* 0x000fe200078efcff */
[----:B------:R-:W-:Y:S01]  /*1440*/  IMAD.HI.U32 R4, R3, R198, RZ ;  /* 0x000000c603047227 */ /* 0x000fe200078e00ff */
[----:B------:R-:W-:Y:S01]  /*1450*/  ISETP.GT.U32.AND P6, PT, R0, R25, PT ;  /* 0x000000190000720c */ /* 0x000fe20003fc4070 */
[----:B------:R-:W-:Y:S01]  /*1460*/  UIMAD UR31, UR6, 0x9, URZ ;  /* 0x00000009061f78a4 */ /* 0x000fe2000f8e023f */
[----:B------:R-:W-:Y:S01]  /*1470*/  IABS R24, R8 ;  /* 0x0000000800187213 */ /* 0x000fe20000000000 */
[----:B------:R-:W-:Y:S01]  /*1480*/  @!P2 IMAD.IADD R26, R26, 0x1, -R0 ;  /* 0x000000011a1aa824 */ /* 0x000fe200078e0a00 */
[----:B------:R-:W-:Y:S01]  /*1490*/  ISETP.GE.AND P2, PT, R9, RZ, PT ;  /* 0x000000ff0900720c */ /* 0x000fe20003f46270 */
[----:B------:R-:W-:Y:S01]  /*14a0*/  @!P0 IMAD.MOV R193, RZ, RZ, -R193 ;  /* 0x000000ffffc18224 */ /* 0x000fe200078e0ac1 */
[----:B------:R-:W-:Y:S01]  /*14b0*/  ISETP.GE.AND P0, PT, R6, RZ, PT ;  /* 0x000000ff0600720c */ /* 0x000fe20003f06270 */
[----:B------:R-:W-:Y:S01]  /*14c0*/  IMAD.MOV R9, RZ, RZ, -R4 ;  /* 0x000000ffff097224 */ /* 0x000fe200078e0a04 */
[----:B------:R-:W-:Y:S01]  /*14d0*/  LOP3.LUT R6, R2, 0x64, RZ, 0xfc, !PT ;  /* 0x0000006402067812 */ /* 0x000fe200078efcff */
[----:B------:R-:W-:Y:S01]  /*14e0*/  @!P5 IMAD.IADD R196, R196, 0x1, -R0 ;  /* 0x00000001c4c4d824 */ /* 0x000fe200078e0a00 */
[C---:B------:R-:W-:Y:S01]  /*14f0*/  ISETP.GT.U32.AND P3, PT, R0.reuse, R195, PT ;  /* 0x000000c30000720c */ /* 0x040fe20003f64070 */
[C---:B------:R-:W-:Y:S01]  /*1500*/  IMAD R198, R0.reuse, R9, R198 ;  /* 0x0000000900c67224 */ /* 0x040fe200078e02c6 */
[----:B------:R-:W-:Y:S01]  /*1510*/  IABS R199, R6 ;  /* 0x0000000600c77213 */ /* 0x000fe20000000000 */
[----:B------:R-:W-:Y:S01]  /*1520*/  IMAD.HI.U32 R5, R3, R24, RZ ;  /* 0x0000001803057227 */ /* 0x000fe200078e00ff */
[----:B------:R-:W-:Y:S01]  /*1530*/  ISETP.GT.U32.AND P5, PT, R0, R196, PT ;  /* 0x000000c40000720c */ /* 0x000fe20003fa4070 */
[----:B------:R-:W-:Y:S01]  /*1540*/  USHF.L.U32 UR32, UR6, 0x3, URZ ;  /* 0x0000000306207899 */ /* 0x000fe2000800063f */
[----:B------:R-:W-:Y:S01]  /*1550*/  LOP3.LUT R9, R2, 0x60, RZ, 0xfc, !PT ;  /* 0x0000006002097812 */ /* 0x000fe200078efcff */
[----:B------:R-:W-:Y:S01]  /*1560*/  @!P6 IMAD.IADD R25, R25, 0x1, -R0 ;  /* 0x000000011919e824 */ /* 0x000fe200078e0a00 */
[----:B------:R-:W-:Y:S01]  /*1570*/  ISETP.GT.U32.AND P6, PT, R0, R198, PT ;  /* 0x000000c60000720c */ /* 0x000fe20003fc4070 */
[----:B------:R-:W-:Y:S01]  /*1580*/  IMAD.MOV R5, RZ, RZ, -R5 ;  /* 0x000000ffff057224 */ /* 0x000fe200078e0a05 */
[----:B------:R-:W-:Y:S01]  /*1590*/  IABS R23, R9 ;  /* 0x0000000900177213 */ /* 0x000fe20000000000 */
[----:B------:R-:W-:Y:S01]  /*15a0*/  IMAD.HI.U32 R4, R3, R199, RZ ;  /* 0x000000c703047227 */ /* 0x000fe200078e00ff */
[----:B------:R-:W-:-:S02]  /*15b0*/  UIMAD UR33, UR6, 0x7, URZ ;  /* 0x00000007062178a4 */ /* 0x000fc4000f8e023f */
[----:B------:R-:W-:Y:S01]  /*15c0*/  UIMAD UR34, UR6, 0x6, URZ ;  /* 0x00000006062278a4 */ /* 0x000fe2000f8e023f */
[----:B------:R-:W-:Y:S01]  /*15d0*/  IMAD R24, R0, R5, R24 ;  /* 0x0000000500187224 */ /* 0x000fe200078e0218 */
[----:B------:R-:W-:Y:S01]  /*15e0*/  UIMAD UR35, UR6, 0x5, URZ ;  /* 0x00000005062378a4 */ /* 0x000fe2000f8e023f */
[----:B------:R-:W-:Y:S01]  /*15f0*/  IMAD.MOV R4, RZ, RZ, -R4 ;  /* 0x000000ffff047224 */ /* 0x000fe200078e0a04 */
[----:B------:R-:W-:Y:S01]  /*1600*/  USHF.L.U32 UR36, UR6, 0x2, URZ ;  /* 0x0000000206247899 */ /* 0x000fe2000800063f */
[--C-:B------:R-:W-:Y:S01]  /*1610*/  @!P3 IMAD.IADD R195, R195, 0x1, -R0.reuse ;  /* 0x00000001c3c3b824 */ /* 0x100fe200078e0a00 */
[----:B------:R-:W-:Y:S01]  /*1620*/  ISETP.GE.AND P3, PT, R8, RZ, PT ;  /* 0x000000ff0800720c */ /* 0x000fe20003f66270 */
[--C-:B------:R-:W-:Y:S01]  /*1630*/  @!P5 IMAD.IADD R196, R196, 0x1, -R0.reuse ;  /* 0x00000001c4c4d824 */ /* 0x100fe200078e0a00 */
[C---:B------:R-:W-:Y:S01]  /*1640*/  ISETP.GT.U32.AND P5, PT, R0.reuse, R24, PT ;  /* 0x000000180000720c */ /* 0x040fe20003fa4070 */
[----:B------:R-:W-:Y:S01]  /*1650*/  IMAD R199, R0, R4, R199 ;  /* 0x0000000400c77224 */ /* 0x000fe200078e02c7 */
[----:B------:R-:W-:Y:S01]  /*1660*/  LOP3.LUT R8, R2, 0x62, RZ, 0xfc, !PT ;  /* 0x0000006202087812 */ /* 0x000fe200078efcff */
[----:B------:R-:W-:Y:S01]  /*1670*/  @!P6 IMAD.IADD R198, R198, 0x1, -R0 ;  /* 0x00000001c6c6e824 */ /* 0x000fe200078e0a00 */
[----:B------:R-:W-:Y:S01]  /*1680*/  UIMAD UR37, UR6, 0x3, URZ ;  /* 0x00000003062578a4 */ /* 0x000fe2000f8e023f */
[----:B------:R-:W-:Y:S01]  /*1690*/  @!P4 IMAD.MOV R26, RZ, RZ, -R26 ;  /* 0x000000ffff1ac224 */ /* 0x000fe200078e0a1a */
[----:B------:R-:W-:Y:S01]  /*16a0*/  ISETP.GT.U32.AND P6, PT, R0, R199, PT ;  /* 0x000000c70000720c */ /* 0x000fe20003fc4070 */
[C---:B------:R-:W-:Y:S01]  /*16b0*/  IMAD.HI.U32 R5, R3.reuse, R23, RZ ;  /* 0x0000001703057227 */ /* 0x040fe200078e00ff */
[----:B------:R-:W-:Y:S01]  /*16c0*/  IABS R201, R8 ;  /* 0x0000000800c97213 */ /* 0x000fe20000000000 */
[----:B------:R-:W-:Y:S01]  /*16d0*/  USHF.L.U32 UR4, UR6, 0x1, URZ ;  /* 0x0000000106047899 */ /* 0x000fe2000800063f */
[----:B------:R-:W-:Y:S01]  /*16e0*/  ISETP.GE.AND P4, PT, R10, RZ, PT ;  /* 0x000000ff0a00720c */ /* 0x000fe20003f86270 */
[----:B------:R-:W-:Y:S01]  /*16f0*/  IMAD.MOV R5, RZ, RZ, -R5 ;  /* 0x000000ffff057224 */ /* 0x000fe200078e0a05 */
[----:B------:R-:W-:Y:S01]  /*1700*/  LOP3.LUT R10, R2, 0x5e, RZ, 0xfc, !PT ;  /* 0x0000005e020a7812 */ /* 0x000fe200078efcff */
[----:B------:R-:W-:Y:S01]  /*1710*/  IMAD.HI.U32 R4, R3, R201, RZ ;  /* 0x000000c903047227 */ /* 0x000fe200078e00ff */
[----:B------:R-:W-:-:S02]  /*1720*/  USHF.R.S32.HI UR5, URZ, 0x5, UR5 ;  /* 0x000000053f057899 */ /* 0x000fc40008011405 */
[----:B------:R-:W-:Y:S01]  /*1730*/  IABS R202, R10 ;  /* 0x0000000a00ca7213 */ /* 0x000fe20000000000 */
[----:B------:R-:W-:Y:S01]  /*1740*/  @!P5 IMAD.IADD R24, R24, 0x1, -R0 ;  /* 0x000000011818d824 */ /* 0x000fe200078e0a00 */
[----:B------:R-:W-:Y:S01]  /*1750*/  ISETP.GE.AND P5, PT, R6, RZ, PT ;  /* 0x000000ff0600720c */ /* 0x000fe20003fa6270 */
[----:B------:R-:W-:Y:S01]  /*1760*/  IMAD.MOV R4, RZ, RZ, -R4 ;  /* 0x000000ffff047224 */ /* 0x000fe200078e0a04 */
[----:B------:R-:W-:Y:S01]  /*1770*/  LOP3.LUT R6, R2, 0x5a, RZ, 0xfc, !PT ;  /* 0x0000005a02067812 */ /* 0x000fe200078efcff */
[----:B------:R-:W-:Y:S01]  /*1780*/  @!P6 IMAD.IADD R199, R199, 0x1, -R0 ;  /* 0x00000001c7c7e824 */ /* 0x000fe200078e0a00 */
[C---:B------:R-:W-:Y:S01]  /*1790*/  ISETP.GT.U32.AND P6, PT, R0.reuse, R24, PT ;  /* 0x000000180000720c */ /* 0x040fe20003fc4070 */
[----:B------:R-:W-:Y:S01]  /*17a0*/  IMAD R201, R0, R4, R201 ;  /* 0x0000000400c97224 */ /* 0x000fe200078e02c9 */
[----:B------:R-:W-:Y:S01]  /*17b0*/  IABS R22, R6 ;  /* 0x0000000600167213 */ /* 0x000fe20000000000 */
[----:B------:R-:W-:-:S04]  /*17c0*/  IMAD.HI.U32 R4, R3, R202, RZ ;  /* 0x000000ca03047227 */ /* 0x000fc800078e00ff */
[C---:B------:R-:W-:Y:S02]  /*17d0*/  IMAD R23, R0.reuse, R5, R23 ;  /* 0x0000000500177224 */ /* 0x040fe400078e0217 */
[----:B------:R-:W-:Y:S02]  /*17e0*/  IMAD.MOV R5, RZ, RZ, -R4 ;  /* 0x000000ffff057224 */ /* 0x000fe400078e0a04 */
[----:B------:R-:W-:Y:S01]  /*17f0*/  @!P1 IMAD.MOV R195, RZ, RZ, -R195 ;  /* 0x000000ffffc39224 */ /* 0x000fe200078e0ac3 */
[C---:B------:R-:W-:Y:S01]  /*1800*/  ISETP.GT.U32.AND P1, PT, R0.reuse, R198, PT ;  /* 0x000000c60000720c */ /* 0x040fe20003f24070 */
[----:B------:R-:W-:Y:S02]  /*1810*/  IMAD R202, R0, R5, R202 ;  /* 0x0000000500ca7224 */ /* 0x000fe400078e02ca */
[----:B------:R-:W-:Y:S02]  /*1820*/  @!P6 IMAD.IADD R24, R24, 0x1, -R0 ;  /* 0x000000011818e824 */ /* 0x000fe400078e0a00 */
[----:B------:R-:W-:Y:S01]  /*1830*/  @!P4 IMAD.MOV R196, RZ, RZ, -R196 ;  /* 0x000000ffffc4c224 */ /* 0x000fe200078e0ac4 */
[C---:B------:R-:W-:Y:S01]  /*1840*/  ISETP.GT.U32.AND P6, PT, R0.reuse, R202, PT ;  /* 0x000000ca0000720c */ /* 0x040fe20003fc4070 */
[----:B------:R-:W-:Y:S01]  /*1850*/  @!P2 IMAD.MOV R25, RZ, RZ, -R25 ;  /* 0x000000ffff19a224 */ /* 0x000fe200078e0a19 */
[C---:B------:R-:W-:Y:S01]  /*1860*/  ISETP.GT.U32.AND P4, PT, R0.reuse, R23, PT ;  /* 0x000000170000720c */ /* 0x040fe20003f84070 */
[----:B------:R-:W-:Y:S01]  /*1870*/  IMAD.HI.U32 R4, R3, R204, RZ ;  /* 0x000000cc03047227 */ /* 0x000fe200078e00ff */
[----:B------:R-:W-:-:S03]  /*1880*/  ISETP.GT.U32.AND P2, PT, R0, R199, PT ;  /* 0x000000c70000720c */ /* 0x000fc60003f44070 */
[----:B------:R-:W-:Y:S01]  /*1890*/  @!P1 IMAD.IADD R198, R198, 0x1, -R0 ;  /* 0x00000001c6c69824 */ /* 0x000fe200078e0a00 */
[----:B------:R-:W-:Y:S01]  /*18a0*/  ISETP.GT.U32.AND P1, PT, R0, R201, PT ;  /* 0x000000c90000720c */ /* 0x000fe20003f24070 */
[----:B------:R-:W-:Y:S02]  /*18b0*/  IMAD.MOV R5, RZ, RZ, -R4 ;  /* 0x000000ffff057224 */ /* 0x000fe400078e0a04 */
[----:B------:R-:W-:Y:S01]  /*18c0*/  @!P0 IMAD.MOV R198, RZ, RZ, -R198 ;  /* 0x000000ffffc68224 */ /* 0x000fe200078e0ac6 */
[----:B------:R-:W-:Y:S01]  /*18d0*/  ISETP.GE.AND P0, PT, R8, RZ, PT ;  /* 0x000000ff0800720c */ /* 0x000fe20003f06270 */
[----:B------:R-:W-:Y:S01]  /*18e0*/  @!P6 IMAD.IADD R202, R202, 0x1, -R0 ;  /* 0x00000001cacae824 */ /* 0x000fe200078e0a00 */
[----:B------:R-:W-:Y:S01]  /*18f0*/  LOP3.LUT R8, R2, 0x58, RZ, 0xfc, !PT ;  /* 0x0000005802087812 */ /* 0x000fe200078efcff */
[----:B------:R-:W-:-:S03]  /*1900*/  IMAD.HI.U32 R4, R3, R22, RZ ;  /* 0x0000001603047227 */ /* 0x000fc600078e00ff */
[C---:B------:R-:W-:Y:S01]  /*1910*/  ISETP.GT.U32.AND P6, PT, R0.reuse, R202, PT ;  /* 0x000000ca0000720c */ /* 0x040fe20003fc4070 */
[----:B------:R-:W-:Y:S01]  /*1920*/  @!P4 IMAD.IADD R23, R23, 0x1, -R0 ;  /* 0x000000011717c824 */ /* 0x000fe200078e0a00 */
[----:B------:R-:W-:Y:S01]  /*1930*/  IABS R205, R8 ;  /* 0x0000000800cd7213 */ /* 0x000fe20000000000 */
[C---:B------:R-:W-:Y:S02]  /*1940*/  IMAD R204, R0.reuse, R5, R204 ;  /* 0x0000000500cc7224 */ /* 0x040fe400078e02cc */
[----:B------:R-:W-:Y:S02]  /*1950*/  IMAD.MOV R5, RZ, RZ, -R4 ;  /* 0x000000ffff057224 */ /* 0x000fe400078e0a04 */
[----:B------:R-:W-:Y:S01]  /*1960*/  @!P3 IMAD.MOV R24, RZ, RZ, -R24 ;  /* 0x000000ffff18b224 */ /* 0x000fe200078e0a18 */
[----:B------:R-:W-:Y:S01]  /*1970*/  ISETP.GT.U32.AND P3, PT, R0, R23, PT ;  /* 0x000000170000720c */ /* 0x000fe20003f64070 */
[----:B------:R-:W-:Y:S01]  /*1980*/  @!P1 IMAD.IADD R201, R201, 0x1, -R0 ;  /* 0x00000001c9c99824 */ /* 0x000fe200078e0a00 */
[----:B------:R-:W-:Y:S01]  /*1990*/  ISETP.GE.AND P1, PT, R10, RZ, PT ;  /* 0x000000ff0a00720c */ /* 0x000fe20003f26270 */
[----:B------:R-:W-:Y:S01]  /*19a0*/  IMAD R22, R0, R5, R22 ;  /* 0x0000000500167224 */ /* 0x000fe200078e0216 */
[----:B------:R-:W-:Y:S01]  /*19b0*/  LOP3.LUT R10, R2, 0x50, RZ, 0xfc, !PT ;  /* 0x00000050020a7812 */ /* 0x000fe200078efcff */
[----:B------:R-:W-:Y:S01]  /*19c0*/  @!P2 IMAD.IADD R199, R199, 0x1, -R0 ;  /* 0x00000001c7c7a824 */ /* 0x000fe200078e0a00 */
[----:B------:R-:W-:Y:S01]  /*19d0*/  ISETP.GE.AND P2, PT, R9, RZ, PT ;  /* 0x000000ff0900720c */ /* 0x000fe20003f46270 */
[----:B------:R-:W-:Y:S01]  /*19e0*/  IMAD.HI.U32 R4, R3, R205, RZ ;  /* 0x000000cd03047227 */ /* 0x000fe200078e00ff */
[----:B------:R-:W-:-:S02]  /*19f0*/  ISETP.GT.U32.AND P4, PT, R0, R201, PT ;  /* 0x000000c90000720c */ /* 0x000fc40003f84070 */
[----:B------:R-:W-:Y:S01]  /*1a00*/  LOP3.LUT R9, R2, 0x56, RZ, 0xfc, !PT ;  /* 0x0000005602097812 */ /* 0x000fe200078efcff */
[----:B------:R-:W-:Y:S01]  /*1a10*/  @!P6 IMAD.IADD R202, R202, 0x1, -R0 ;  /* 0x00000001cacae824 */ /* 0x000fe200078e0a00 */
[C---:B------:R-:W-:Y:S01]  /*1a20*/  ISETP.GT.U32.AND P6, PT, R0.reuse, R22, PT ;  /* 0x000000160000720c */ /* 0x040fe20003fc4070 */
[----:B------:R-:W-:Y:S01]  /*1a30*/  IMAD.MOV R4, RZ, RZ, -R4 ;  /* 0x000000ffff047224 */ /* 0x000fe200078e0a04 */
[----:B------:R-:W-:Y:S01]  /*1a40*/  IABS R207, R9 ;  /* 0x0000000900cf7213 */ /* 0x000fe20000000000 */
[----:B------:R-:W-:Y:S01]  /*1a50*/  @!P5 IMAD.MOV R199, RZ, RZ, -R199 ;  /* 0x000000ffffc7d224 */ /* 0x000fe200078e0ac7 */
[----:B------:R-:W-:Y:S01]  /*1a60*/  ISETP.GT.U32.AND P5, PT, R0, R204, PT ;  /* 0x000000cc0000720c */ /* 0x000fe20003fa4070 */
[--C-:B------:R-:W-:Y:S01]  /*1a70*/  @!P3 IMAD.IADD R23, R23, 0x1, -R0.reuse ;  /* 0x000000011717b824 */ /* 0x100fe200078e0a00 */
[----:B------:R-:W-:Y:S01]  /*1a80*/  ISETP.GE.AND P3, PT, R6, RZ, PT ;  /* 0x000000ff0600720c */ /* 0x000fe20003f66270 */
[----:B------:R-:W-:Y:S01]  /*1a90*/  IMAD R205, R0, R4, R205 ;  /* 0x0000000400cd7224 */ /* 0x000fe200078e02cd */
[----:B------:R-:W-:Y:S01]  /*1aa0*/  LOP3.LUT R6, R2, 0x54, RZ, 0xfc, !PT ;  /* 0x0000005402067812 */ /* 0x000fe200078efcff */
[----:B------:R-:W-:Y:S01]  /*1ab0*/  @!P2 IMAD.MOV R23, RZ, RZ, -R23 ;  /* 0x000000ffff17a224 */ /* 0x000fe200078e0a17 */
[----:B------:R-:W-:Y:S01]  /*1ac0*/  IABS R210, R10 ;  /* 0x0000000a00d27213 */ /* 0x000fe20000000000 */
[--C-:B------:R-:W-:Y:S01]  /*1ad0*/  @!P4 IMAD.IADD R201, R201, 0x1, -R0.reuse ;  /* 0x00000001c9c9c824 */ /* 0x100fe200078e0a00 */
[----:B------:R-:W-:Y:S01]  /*1ae0*/  ISETP.GT.U32.AND P2, PT, R0, R205, PT ;  /* 0x000000cd0000720c */ /* 0x000fe20003f44070 */
[--C-:B------:R-:W-:Y:S01]  /*1af0*/  @!P6 IMAD.IADD R22, R22, 0x1, -R0.reuse ;  /* 0x000000011616e824 */ /* 0x100fe200078e0a00 */
[----:B------:R-:W-:Y:S01]  /*1b00*/  IABS R21, R6 ;  /* 0x0000000600157213 */ /* 0x000fe20000000000 */
[----:B------:R-:W-:Y:S01]  /*1b10*/  @!P0 IMAD.MOV R201, RZ, RZ, -R201 ;  /* 0x000000ffffc98224 */ /* 0x000fe200078e0ac9 */
[----:B------:R-:W-:Y:S01]  /*1b20*/  ISETP.GE.AND P4, PT, R11, RZ, PT ;  /* 0x000000ff0b00720c */ /* 0x000fe20003f86270 */
[----:B------:R-:W-:Y:S01]  /*1b30*/  @!P5 IMAD.IADD R204, R204, 0x1, -R0 ;  /* 0x00000001ccccd824 */ /* 0x000fe200078e0a00 */
[----:B------:R-:W-:Y:S01]  /*1b40*/  ISETP.GT.U32.AND P0, PT, R0, R22, PT ;  /* 0x000000160000720c */ /* 0x000fe20003f04070 */
[----:B------:R-:W-:Y:S01]  /*1b50*/  IMAD.HI.U32 R4, R3, R207, RZ ;  /* 0x000000cf03047227 */ /* 0x000fe200078e00ff */
[----:B------:R-:W-:-:S02]  /*1b60*/  ISETP.GE.AND P5, PT, R8, RZ, PT ;  /* 0x000000ff0800720c */ /* 0x000fc40003fa6270 */
[----:B------:R-:W-:Y:S01]  /*1b70*/  LOP3.LUT R8, R2, 0x52, RZ, 0xfc, !PT ;  /* 0x0000005202087812 */ /* 0x000fe200078efcff */
[----:B------:R-:W-:Y:S01]  /*1b80*/  IMAD.MOV R4, RZ, RZ, -R4 ;  /* 0x000000ffff047224 */ /* 0x000fe200078e0a04 */
[C---:B------:R-:W-:Y:S01]  /*1b90*/  ISETP.GT.U32.AND P6, PT, R0.reuse, R204, PT ;  /* 0x000000cc0000720c */ /* 0x040fe20003fc4070 */
[----:B------:R-:W-:Y:S01]  /*1ba0*/  @!P2 IMAD.IADD R205, R205, 0x1, -R0 ;  /* 0x00000001cdcda824 */ /* 0x000fe200078e0a00 */
[----:B------:R-:W-:Y:S01]  /*1bb0*/  IABS R208, R8 ;  /* 0x0000000800d07213 */ /* 0x000fe20000000000 */
[----:B------:R-:W-:Y:S01]  /*1bc0*/  IMAD R207, R0, R4, R207 ;  /* 0x0000000400cf7224 */ /* 0x000fe200078e02cf */
[----:B------:R-:W-:Y:S01]  /*1bd0*/  LOP3.LUT R11, R2, 0x4e, RZ, 0xfc, !PT ;  /* 0x0000004e020b7812 */ /* 0x000fe200078efcff */
[C---:B------:R-:W-:Y:S01]  /*1be0*/  IMAD.HI.U32 R4, R3.reuse, R21, RZ ;  /* 0x0000001503047227 */ /* 0x040fe200078e00ff */
[----:B------:R-:W-:Y:S02]  /*1bf0*/  ISETP.GT.U32.AND P2, PT, R0, R205, PT ;  /* 0x000000cd0000720c */ /* 0x000fe40003f44070 */
[----:B------:R-:W-:Y:S01]  /*1c00*/  IABS R20, R11 ;  /* 0x0000000b00147213 */ /* 0x000fe20000000000 */
[----:B------:R-:W-:-:S04]  /*1c10*/  IMAD.HI.U32 R5, R3, R208, RZ ;  /* 0x000000d003057227 */ /* 0x000fc800078e00ff */
[----:B------:R-:W-:Y:S01]  /*1c20*/  @!P0 IMAD.IADD R22, R22, 0x1, -R0 ;  /* 0x0000000116168824 */ /* 0x000fe200078e0a00 */
[----:B------:R-:W-:Y:S01]  /*1c30*/  ISETP.GE.AND P0, PT, R6, RZ, PT ;  /* 0x000000ff0600720c */ /* 0x000fe20003f06270 */
[----:B------:R-:W-:Y:S02]  /*1c40*/  IMAD.MOV R6, RZ, RZ, -R4 ;  /* 0x000000ffff067224 */ /* 0x000fe400078e0a04 */
[----:B------:R-:W-:-:S04]  /*1c50*/  IMAD.HI.U32 R4, R3, R210, RZ ;  /* 0x000000d203047227 */ /* 0x000fc800078e00ff */
[----:B------:R-:W-:Y:S02]  /*1c60*/  IMAD.MOV R5, RZ, RZ, -R5 ;  /* 0x000000ffff057224 */ /* 0x000fe400078e0a05 */
[----:B------:R-:W-:Y:S01]  /*1c70*/  @!P1 IMAD.MOV R202, RZ, RZ, -R202 ;  /* 0x000000ffffca9224 */ /* 0x000fe200078e0aca */
[----:B------:R-:W-:Y:S01]  /*1c80*/  ISETP.GE.AND P1, PT, R9, RZ, PT ;  /* 0x000000ff0900720c */ /* 0x000fe20003f26270 */
[----:B------:R-:W-:Y:S02]  /*1c90*/  IMAD.MOV R9, RZ, RZ, -R4 ;  /* 0x000000ffff097224 */ /* 0x000fe400078e0a04 */
[C---:B------:R-:W-:Y:S02]  /*1ca0*/  IMAD R208, R0.reuse, R5, R208 ;  /* 0x0000000500d07224 */ /* 0x040fe400078e02d0 */
[----:B------:R-:W-:Y:S01]  /*1cb0*/  IMAD R210, R0, R9, R210 ;  /* 0x0000000900d27224 */ /* 0x000fe200078e02d2 */
[----:B------:R-:W-:Y:S01]  /*1cc0*/  LOP3.LUT R9, R2, 0x48, RZ, 0xfc, !PT ;  /* 0x0000004802097812 */ /* 0x000fe200078efcff */
[--C-:B------:R-:W-:Y:S01]  /*1cd0*/  @!P2 IMAD.IADD R205, R205, 0x1, -R0.reuse ;  /* 0x00000001cdcda824 */ /* 0x100fe200078e0a00 */
[----:B------:R-:W-:Y:S01]  /*1ce0*/  ISETP.GT.U32.AND P2, PT, R0, R208, PT ;  /* 0x000000d00000720c */ /* 0x000fe20003f44070 */
[----:B------:R-:W-:Y:S01]  /*1cf0*/  @!P6 IMAD.IADD R204, R204, 0x1, -R0 ;  /* 0x00000001cccce824 */ /* 0x000fe200078e0a00 */
[C---:B------:R-:W-:Y:S01]  /*1d00*/  ISETP.GT.U32.AND P6, PT, R0.reuse, R207, PT ;  /* 0x000000cf0000720c */ /* 0x040fe20003fc4070 */
[----:B------:R-:W-:Y:S01]  /*1d10*/  @!P5 IMAD.MOV R205, RZ, RZ, -R205 ;  /* 0x000000ffffcdd224 */ /* 0x000fe200078e0acd */
[C---:B------:R-:W-:Y:S01]  /*1d20*/  ISETP.GT.U32.AND P5, PT, R0.reuse, R210, PT ;  /* 0x000000d20000720c */ /* 0x040fe20003fa4070 */
[----:B------:R-:W-:Y:S01]  /*1d30*/  IMAD R21, R0, R6, R21 ;  /* 0x0000000600157224 */ /* 0x000fe200078e0215 */
[----:B------:R-:W-:Y:S01]  /*1d40*/  LOP3.LUT R6, R2, 0x4c, RZ, 0xfc, !PT ;  /* 0x0000004c02067812 */ /* 0x000fe200078efcff */
[----:B------:R-:W-:Y:S01]  /*1d50*/  @!P4 IMAD.MOV R204, RZ, RZ, -R204 ;  /* 0x000000ffffccc224 */ /* 0x000fe200078e0acc */
[----:B------:R-:W-:Y:S01]  /*1d60*/  IABS R19, R9 ;  /* 0x0000000900137213 */ /* 0x000fe20000000000 */
[----:B------:R-:W-:Y:S01]  /*1d70*/  IMAD.HI.U32 R4, R3, R20, RZ ;  /* 0x0000001403047227 */ /* 0x000fe200078e00ff */
[----:B------:R-:W-:-:S02]  /*1d80*/  ISETP.GT.U32.AND P4, PT, R0, R21, PT ;  /* 0x000000150000720c */ /* 0x000fc40003f84070 */
[----:B------:R-:W-:Y:S01]  /*1d90*/  IABS R211, R6 ;  /* 0x0000000600d37213 */ /* 0x000fe20000000000 */
[----:B------:R-:W-:Y:S02]  /*1da0*/  @!P2 IMAD.IADD R208, R208, 0x1, -R0 ;  /* 0x00000001d0d0a824 */ /* 0x000fe400078e0a00 */
[----:B------:R-:W-:Y:S02]  /*1db0*/  IMAD.MOV R5, RZ, RZ, -R4 ;  /* 0x000000ffff057224 */ /* 0x000fe400078e0a04 */
[--C-:B------:R-:W-:Y:S01]  /*1dc0*/  @!P5 IMAD.IADD R210, R210, 0x1, -R0.reuse ;  /* 0x00000001d2d2d824 */ /* 0x100fe200078e0a00 */
[----:B------:R-:W-:Y:S01]  /*1dd0*/  ISETP.GT.U32.AND P5, PT, R0, R208, PT ;  /* 0x000000d00000720c */ /* 0x000fe20003fa4070 */
[----:B------:R-:W-:Y:S02]  /*1de0*/  @!P6 IMAD.IADD R207, R207, 0x1, -R0 ;  /* 0x00000001cfcfe824 */ /* 0x000fe400078e0a00 */
[----:B------:R-:W-:-:S03]  /*1df0*/  IMAD.HI.U32 R4, R3, R211, RZ ;  /* 0x000000d303047227 */ /* 0x000fc600078e00ff */
[----:B------:R-:W-:Y:S01]  /*1e00*/  ISETP.GT.U32.AND P6, PT, R0, R207, PT ;  /* 0x000000cf0000720c */ /* 0x000fe20003fc4070 */
[----:B------:R-:W-:Y:S01]  /*1e10*/  @!P4 IMAD.IADD R21, R21, 0x1, -R0 ;  /* 0x000000011515c824 */ /* 0x000fe200078e0a00 */
[----:B------:R-:W-:Y:S01]  /*1e20*/  ISETP.GE.AND P4, PT, R11, RZ, PT ;  /* 0x000000ff0b00720c */ /* 0x000fe20003f86270 */
[----:B------:R-:W-:Y:S01]  /*1e30*/  IMAD.MOV R4, RZ, RZ, -R4 ;  /* 0x000000ffff047224 */ /* 0x000fe200078e0a04 */
[----:B------:R-:W-:Y:S01]  /*1e40*/  LOP3.LUT R11, R2, 0x34, RZ, 0xfc, !PT ;  /* 0x00000034020b7812 */ /* 0x000fe200078efcff */
[----:B------:R-:W-:Y:S01]  /*1e50*/  @!P3 IMAD.MOV R22, RZ, RZ, -R22 ;  /* 0x000000ffff16b224 */ /* 0x000fe200078e0a16 */
[C---:B------:R-:W-:Y:S01]  /*1e60*/  ISETP.GT.U32.AND P2, PT, R0.reuse, R21, PT ;  /* 0x000000150000720c */ /* 0x040fe20003f44070 */
[----:B------:R-:W-:Y:S01]  /*1e70*/  IMAD R211, R0, R4, R211 ;  /* 0x0000000400d37224 */ /* 0x000fe200078e02d3 */
[----:B------:R-:W-:Y:S01]  /*1e80*/  ISETP.GE.AND P3, PT, R8, RZ, PT ;  /* 0x000000ff0800720c */ /* 0x000fe20003f66270 */
[----:B------:R-:W-:Y:S01]  /*1e90*/  @!P5 IMAD.IADD R208, R208, 0x1, -R0 ;  /* 0x00000001d0d0d824 */ /* 0x000fe200078e0a00 */
[----:B------:R-:W-:Y:S01]  /*1ea0*/  LOP3.LUT R8, R2, 0x4a, RZ, 0xfc, !PT ;  /* 0x0000004a02087812 */ /* 0x000fe200078efcff */
[C---:B------:R-:W-:Y:S01]  /*1eb0*/  IMAD R20, R0.reuse, R5, R20 ;  /* 0x0000000500147224 */ /* 0x040fe200078e0214 */
[----:B------:R-:W-:Y:S01]  /*1ec0*/  ISETP.GT.U32.AND P5, PT, R0, R211, PT ;  /* 0x000000d30000720c */ /* 0x000fe20003fa4070 */
[----:B------:R-:W-:Y:S01]  /*1ed0*/  @!P6 IMAD.IADD R207, R207, 0x1, -R0 ;  /* 0x00000001cfcfe824 */ /* 0x000fe200078e0a00 */
[----:B------:R-:W-:-:S02]  /*1ee0*/  IABS R213, R8 ;  /* 0x0000000800d57213 */ /* 0x000fc40000000000 */
[----:B------:R-:W-:Y:S01]  /*1ef0*/  ISETP.GE.AND P6, PT, R10, RZ, PT ;  /* 0x000000ff0a00720c */ /* 0x000fe20003fc6270 */
[----:B------:R-:W-:Y:S01]  /*1f00*/  @!P1 IMAD.MOV R207, RZ, RZ, -R207 ;  /* 0x000000ffffcf9224 */ /* 0x000fe200078e0acf */
[----:B------:R-:W-:Y:S01]  /*1f10*/  ISETP.GT.U32.AND P1, PT, R0, R210, PT ;  /* 0x000000d20000720c */ /* 0x000fe20003f24070 */
[--C-:B------:R-:W-:Y:S01]  /*1f20*/  @!P2 IMAD.IADD R21, R21, 0x1, -R0.reuse ;  /* 0x000000011515a824 */ /* 0x100fe200078e0a00 */
[----:B------:R-:W-:Y:S01]  /*1f30*/  LOP3.LUT R10, R2, 0x46, RZ, 0xfc, !PT ;  /* 0x00000046020a7812 */ /* 0x000fe200078efcff */
[----:B------:R-:W-:Y:S01]  /*1f40*/  IMAD.HI.U32 R4, R3, R213, RZ ;  /* 0x000000d503047227 */ /* 0x000fe200078e00ff */
[----:B------:R-:W-:Y:S02]  /*1f50*/  ISETP.GT.U32.AND P2, PT, R0, R20, PT ;  /* 0x000000140000720c */ /* 0x000fe40003f44070 */
[----:B------:R-:W-:Y:S01]  /*1f60*/  IABS R214, R10 ;  /* 0x0000000a00d67213 */ /* 0x000fe20000000000 */
[----:B------:R-:W-:Y:S01]  /*1f70*/  @!P5 IMAD.IADD R211, R211, 0x1, -R0 ;  /* 0x00000001d3d3d824 */ /* 0x000fe200078e0a00 */
[----:B------:R-:W-:Y:S01]  /*1f80*/  IABS R223, R11 ;  /* 0x0000000b00df7213 */ /* 0x000fe20000000000 */
[----:B------:R-:W-:-:S02]  /*1f90*/  IMAD.MOV R5, RZ, RZ, -R4 ;  /* 0x000000ffff057224 */ /* 0x000fc400078e0a04 */
[----:B------:R-:W-:Y:S01]  /*1fa0*/  IMAD.HI.U32 R4, R3, R19, RZ ;  /* 0x0000001303047227 */ /* 0x000fe200078e00ff */
[----:B------:R-:W-:-:S03]  /*1fb0*/  ISETP.GT.U32.AND P5, PT, R0, R211, PT ;  /* 0x000000d30000720c */ /* 0x000fc60003fa4070 */
[----:B------:R-:W-:Y:S02]  /*1fc0*/  IMAD R213, R0, R5, R213 ;  /* 0x0000000500d57224 */ /* 0x000fe400078e02d5 */
[----:B------:R-:W-:-:S04]  /*1fd0*/  IMAD.HI.U32 R5, R3, R214, RZ ;  /* 0x000000d603057227 */ /* 0x000fc800078e00ff */
[----:B------:R-:W-:Y:S02]  /*1fe0*/  IMAD.MOV R4, RZ, RZ, -R4 ;  /* 0x000000ffff047224 */ /* 0x000fe400078e0a04 */
[--C-:B------:R-:W-:Y:S01]  /*1ff0*/  @!P1 IMAD.IADD R210, R210, 0x1, -R0.reuse ;  /* 0x00000001d2d29824 */ /* 0x100fe200078e0a00 */
[----:B------:R-:W-:Y:S01]  /*2000*/  ISETP.GE.AND P1, PT, R6, RZ, PT ;  /* 0x000000ff0600720c */ /* 0x000fe20003f26270 */
[----:B------:R-:W-:Y:S01]  /*2010*/  @!P2 IMAD.IADD R20, R20, 0x1, -R0 ;  /* 0x000000011414a824 */ /* 0x000fe200078e0a00 */
[----:B------:R-:W-:Y:S01]  /*2020*/  LOP3.LUT R6, R2, 0x44, RZ, 0xfc, !PT ;  /* 0x0000004402067812 */ /* 0x000fe200078efcff */
[----:B------:R-:W-:Y:S01]  /*2030*/  IMAD R19, R0, R4, R19 ;  /* 0x0000000400137224 */ /* 0x000fe200078e0213 */
[----:B------:R-:W-:Y:S01]  /*2040*/  ISETP.GE.AND P2, PT, R8, RZ, PT ;  /* 0x000000ff0800720c */ /* 0x000fe20003f46270 */
[----:B------:R-:W-:Y:S01]  /*2050*/  IMAD.MOV R5, RZ, RZ, -R5 ;  /* 0x000000ffff057224 */ /* 0x000fe200078e0a05 */
[----:B------:R-:W-:Y:S01]  /*2060*/  IABS R216, R6 ;  /* 0x0000000600d87213 */ /* 0x000fe20000000000 */
[----:B------:R-:W-:Y:S01]  /*2070*/  @!P0 IMAD.MOV R21, RZ, RZ, -R21 ;  /* 0x000000ffff158224 */ /* 0x000fe200078e0a15 */
[C---:B------:R-:W-:Y:S01]  /*2080*/  ISETP.GT.U32.AND P0, PT, R0.reuse, R20, PT ;  /* 0x000000140000720c */ /* 0x040fe20003f04070 */
[----:B------:R-:W-:Y:S01]  /*2090*/  IMAD R214, R0, R5, R214 ;  /* 0x0000000500d67224 */ /* 0x000fe200078e02d6 */
[----:B------:R-:W-:Y:S01]  /*20a0*/  LOP3.LUT R8, R2, 0x42, RZ, 0xfc, !PT ;  /* 0x0000004202087812 */ /* 0x000fe200078efcff */
[----:B------:R-:W-:Y:S01]  /*20b0*/  @!P6 IMAD.MOV R210, RZ, RZ, -R210 ;  /* 0x000000ffffd2e224 */ /* 0x000fe200078e0ad2 */
[C---:B------:R-:W-:Y:S01]  /*20c0*/  ISETP.GT.U32.AND P6, PT, R0.reuse, R19, PT ;  /* 0x000000130000720c */ /* 0x040fe20003fc4070 */
[----:B------:R-:W-:Y:S01]  /*20d0*/  @!P5 IMAD.IADD R211, R211, 0x1, -R0 ;  /* 0x00000001d3d3d824 */ /* 0x000fe200078e0a00 */
[C---:B------:R-:W-:Y:S01]  /*20e0*/  ISETP.GT.U32.AND P5, PT, R0.reuse, R214, PT ;  /* 0x000000d60000720c */ /* 0x040fe20003fa4070 */
[----:B------:R-:W-:Y:S01]  /*20f0*/  @!P3 IMAD.MOV R208, RZ, RZ, -R208 ;  /* 0x000000ffffd0b224 */ /* 0x000fe200078e0ad0 */
[----:B------:R-:W-:Y:S01]  /*2100*/  ISETP.GT.U32.AND P3, PT, R0, R213, PT ;  /* 0x000000d50000720c */ /* 0x000fe20003f64070 */
[----:B------:R-:W-:Y:S01]  /*2110*/  IMAD.HI.U32 R4, R3, R216, RZ ;  /* 0x000000d803047227 */ /* 0x000fe200078e00ff */
[----:B------:R-:W-:-:S03]  /*2120*/  IABS R18, R8 ;  /* 0x0000000800127213 */ /* 0x000fc60000000000 */
[----:B------:R-:W-:Y:S01]  /*2130*/  @!P0 IMAD.IADD R20, R20, 0x1, -R0 ;  /* 0x0000000114148824 */ /* 0x000fe200078e0a00 */
[----:B------:R-:W-:Y:S01]  /*2140*/  ISETP.GE.AND P0, PT, R9, RZ, PT ;  /* 0x000000ff0900720c */ /* 0x000fe20003f06270 */
[----:B------:R-:W-:Y:S01]  /*2150*/  IMAD.MOV R5, RZ, RZ, -R4 ;  /* 0x000000ffff057224 */ /* 0x000fe200078e0a04 */
[----:B------:R-:W-:Y:S01]  /*2160*/  LOP3.LUT R9, R2, 0x40, RZ, 0xfc, !PT ;  /* 0x0000004002097812 */ /* 0x000fe200078efcff */
[----:B------:R-:W-:Y:S02]  /*2170*/  @!P6 IMAD.IADD R19, R19, 0x1, -R0 ;  /* 0x000000011313e824 */ /* 0x000fe400078e0a00 */
[----:B------:R-:W-:Y:S01]  /*2180*/  @!P4 IMAD.MOV R20, RZ, RZ, -R20 ;  /* 0x000000ffff14c224 */ /* 0x000fe200078e0a14 */
[----:B------:R-:W-:Y:S01]  /*2190*/  IABS R217, R9 ;  /* 0x0000000900d97213 */ /* 0x000fe20000000000 */
[----:B------:R-:W-:Y:S01]  /*21a0*/  @!P5 IMAD.IADD R214, R214, 0x1, -R0 ;  /* 0x00000001d6d6d824 */ /* 0x000fe200078e0a00 */
[----:B------:R-:W-:Y:S01]  /*21b0*/  ISETP.GT.U32.AND P4, PT, R0, R19, PT ;  /* 0x000000130000720c */ /* 0x000fe20003f84070 */
[----:B------:R-:W-:-:S03]  /*21c0*/  IMAD.HI.U32 R4, R3, R18, RZ ;  /* 0x0000001203047227 */ /* 0x000fc600078e00ff */
[----:B------:R-:W-:Y:S01]  /*21d0*/  ISETP.GT.U32.AND P5, PT, R0, R214, PT ;  /* 0x000000d60000720c */ /* 0x000fe20003fa4070 */
[----:B------:R-:W-:Y:S01]  /*21e0*/  @!P3 IMAD.IADD R213, R213, 0x1, -R0 ;  /* 0x00000001d5d5b824 */ /* 0x000fe200078e0a00 */
[----:B------:R-:W-:Y:S01]  /*21f0*/  ISETP.GE.AND P3, PT, R10, RZ, PT ;  /* 0x000000ff0a00720c */ /* 0x000fe20003f66270 */
[----:B------:R-:W-:Y:S01]  /*2200*/  IMAD R216, R0, R5, R216 ;  /* 0x0000000500d87224 */ /* 0x000fe200078e02d8 */
[----:B------:R-:W-:Y:S01]  /*2210*/  LOP3.LUT R10, R2, 0x3a, RZ, 0xfc, !PT ;  /* 0x0000003a020a7812 */ /* 0x000fe200078efcff */
[----:B------:R-:W-:Y:S01]  /*2220*/  IMAD.MOV R5, RZ, RZ, -R4 ;  /* 0x000000ffff057224 */ /* 0x000fe200078e0a04 */
[----:B------:R-:W-:Y:S01]  /*2230*/  ISETP.GT.U32.AND P6, PT, R0, R213, PT ;  /* 0x000000d50000720c */ /* 0x000fe20003fc4070 */
[----:B------:R-:W-:Y:S01]  /*2240*/  @!P1 IMAD.MOV R211, RZ, RZ, -R211 ;  /* 0x000000ffffd39224 */ /* 0x000fe200078e0ad3 */
[----:B------:R-:W-:Y:S01]  /*2250*/  ISETP.GE.AND P1, PT, R6, RZ, PT ;  /* 0x000000ff0600720c */ /* 0x000fe20003f26270 */
[----:B------:R-:W-:Y:S01]  /*2260*/  @!P4 IMAD.IADD R19, R19, 0x1, -R0 ;  /* 0x000000011313c824 */ /* 0x000fe200078e0a00 */
[C---:B------:R-:W-:Y:S01]  /*2270*/  ISETP.GT.U32.AND P4, PT, R0.reuse, R216, PT ;  /* 0x000000d80000720c */ /* 0x040fe20003f84070 */
[----:B------:R-:W-:Y:S01]  /*2280*/  IMAD R18, R0, R5, R18 ;  /* 0x0000000500127224 */ /* 0x000fe200078e0212 */
[----:B------:R-:W-:Y:S01]  /*2290*/  LOP3.LUT R6, R2, 0x3e, RZ, 0xfc, !PT ;  /* 0x0000003e02067812 */ /* 0x000fe200078efcff */
[----:B------:R-:W-:Y:S01]  /*22a0*/  @!P5 IMAD.IADD R214, R214, 0x1, -R0 ;  /* 0x00000001d6d6d824 */ /* 0x000fe200078e0a00 */
[----:B------:R-:W-:Y:S01]  /*22b0*/  IABS R220, R10 ;  /* 0x0000000a00dc7213 */ /* 0x000fe20000000000 */
[----:B------:R-:W-:Y:S01]  /*22c0*/  IMAD.HI.U32 R4, R3, R217, RZ ;  /* 0x000000d903047227 */ /* 0x000fe200078e00ff */
[----:B------:R-:W-:-:S02]  /*22d0*/  ISETP.GT.U32.AND P5, PT, R0, R18, PT ;  /* 0x000000120000720c */ /* 0x000fc40003fa4070 */
[----:B------:R-:W-:Y:S01]  /*22e0*/  IABS R219, R6 ;  /* 0x0000000600db7213 */ /* 0x000fe20000000000 */
[----:B------:R-:W-:Y:S01]  /*22f0*/  @!P6 IMAD.IADD R213, R213, 0x1, -R0 ;  /* 0x00000001d5d5e824 */ /* 0x000fe200078e0a00 */
[----:B------:R-:W-:Y:S01]  /*2300*/  ISETP.GE.AND P6, PT, R8, RZ, PT ;  /* 0x000000ff0800720c */ /* 0x000fe20003fc6270 */
[----:B------:R-:W-:Y:S01]  /*2310*/  IMAD.MOV R4, RZ, RZ, -R4 ;  /* 0x000000ffff047224 */ /* 0x000fe200078e0a04 */
[----:B------:R-:W-:Y:S01]  /*2320*/  LOP3.LUT R8, R2, 0x3c, RZ, 0xfc, !PT ;  /* 0x0000003c02087812 */ /* 0x000fe200078efcff */
[----:B------:R-:W-:Y:S01]  /*2330*/  @!P4 IMAD.IADD R216, R216, 0x1, -R0 ;  /* 0x00000001d8d8c824 */ /* 0x000fe200078e0a00 */
[----:B------:R-:W-:Y:S01]  /*2340*/  ISETP.GE.AND P4, PT, R9, RZ, PT ;  /* 0x000000ff0900720c */ /* 0x000fe20003f86270 */
[----:B------:R-:W-:Y:S01]  /*2350*/  IMAD R217, R0, R4, R217 ;  /* 0x0000000400d97224 */ /* 0x000fe200078e02d9 */
[----:B------:R-:W-:Y:S01]  /*2360*/  IABS R17, R8 ;  /* 0x0000000800117213 */ /* 0x000fe20000000000 */
[----:B------:R-:W-:-:S04]  /*2370*/  IMAD.HI.U32 R4, R3, R219, RZ ;  /* 0x000000db03047227 */ /* 0x000fc800078e00ff */
[----:B------:R-:W-:Y:S01]  /*2380*/  @!P5 IMAD.IADD R18, R18, 0x1, -R0 ;  /* 0x000000011212d824 */ /* 0x000fe200078e0a00 */
[C---:B------:R-:W-:Y:S01]  /*2390*/  ISETP.GT.U32.AND P5, PT, R0.reuse, R216, PT ;  /* 0x000000d80000720c */ /* 0x040fe20003fa4070 */
[----:B------:R-:W-:Y:S01]  /*23a0*/  @!P2 IMAD.MOV R213, RZ, RZ, -R213 ;  /* 0x000000ffffd5a224 */ /* 0x000fe200078e0ad5 */
[----:B------:R-:W-:Y:S01]  /*23b0*/  ISETP.GT.U32.AND P2, PT, R0, R217, PT ;  /* 0x000000d90000720c */ /* 0x000fe20003f44070 */
[----:B------:R-:W-:-:S04]  /*23c0*/  IMAD.HI.U32 R5, R3, R17, RZ ;  /* 0x0000001103057227 */ /* 0x000fc800078e00ff */
[----:B------:R-:W-:Y:S02]  /*23d0*/  IMAD.MOV R4, RZ, RZ, -R4 ;  /* 0x000000ffff047224 */ /* 0x000fe400078e0a04 */
[----:B------:R-:W-:Y:S02]  /*23e0*/  IMAD.MOV R5, RZ, RZ, -R5 ;  /* 0x000000ffff057224 */ /* 0x000fe400078e0a05 */
[C---:B------:R-:W-:Y:S02]  /*23f0*/  IMAD R219, R0.reuse, R4, R219 ;  /* 0x0000000400db7224 */ /* 0x040fe400078e02db */
[----:B------:R-:W-:Y:S01]  /*2400*/  @!P0 IMAD.MOV R19, RZ, RZ, -R19 ;  /* 0x000000ffff138224 */ /* 0x000fe200078e0a13 */
[C---:B------:R-:W-:Y:S01]  /*2410*/  ISETP.GT.U32.AND P0, PT, R0.reuse, R18, PT ;  /* 0x000000120000720c */ /* 0x040fe20003f04070 */
[----:B------:R-:W-:Y:S02]  /*2420*/  IMAD R17, R0, R5, R17 ;  /* 0x0000000500117224 */ /* 0x000fe400078e0211 */
[--C-:B------:R-:W-:Y:S01]  /*2430*/  @!P5 IMAD.IADD R216, R216, 0x1, -R0.reuse ;  /* 0x00000001d8d8d824 */ /* 0x100fe200078e0a00 */
[C---:B------:R-:W-:Y:S01]  /*2440*/  ISETP.GT.U32.AND P5, PT, R0.reuse, R219, PT ;  /* 0x000000db0000720c */ /* 0x040fe20003fa4070 */
[----:B------:R-:W-:Y:S01]  /*2450*/  @!P2 IMAD.IADD R217, R217, 0x1, -R0 ;  /* 0x00000001d9d9a824 */ /* 0x000fe200078e0a00 */
[----:B------:R-:W-:Y:S01]  /*2460*/  ISETP.GT.U32.AND P2, PT, R0, R17, PT ;  /* 0x000000110000720c */ /* 0x000fe20003f44070 */
[----:B------:R-:W-:Y:S01]  /*2470*/  @!P3 IMAD.MOV R214, RZ, RZ, -R214 ;  /* 0x000000ffffd6b224 */ /* 0x000fe200078e0ad6 */
[----:B------:R-:W-:Y:S01]  /*2480*/  ISETP.GE.AND P3, PT, R6, RZ, PT ;  /* 0x000000ff0600720c */ /* 0x000fe20003f66270 */
[----:B------:R-:W-:Y:S01]  /*2490*/  IMAD.HI.U32 R4, R3, R220, RZ ;  /* 0x000000dc03047227 */ /* 0x000fe200078e00ff */
[----:B------:R-:W-:-:S03]  /*24a0*/  LOP3.LUT R6, R2, 0x38, RZ, 0xfc, !PT ;  /* 0x0000003802067812 */ /* 0x000fc600078efcff */
[----:B------:R-:W-:Y:S01]  /*24b0*/  @!P0 IMAD.IADD R18, R18, 0x1, -R0 ;  /* 0x0000000112128824 */ /* 0x000fe200078e0a00 */
[----:B------:R-:W-:Y:S01]  /*24c0*/  ISETP.GE.AND P0, PT, R8, RZ, PT ;  /* 0x000000ff0800720c */ /* 0x000fe20003f06270 */
[----:B------:R-:W-:Y:S01]  /*24d0*/  IMAD.MOV R5, RZ, RZ, -R4 ;  /* 0x000000ffff057224 */ /* 0x000fe200078e0a04 */
[----:B------:R-:W-:Y:S01]  /*24e0*/  IABS R222, R6 ;  /* 0x0000000600de7213 */ /* 0x000fe20000000000 */
[--C-:B------:R-:W-:Y:S01]  /*24f0*/  @!P5 IMAD.IADD R219, R219, 0x1, -R0.reuse ;  /* 0x00000001dbdbd824 */ /* 0x100fe200078e0a00 */
[----:B------:R-:W-:Y:S01]  /*2500*/  LOP3.LUT R8, R2, 0x36, RZ, 0xfc, !PT ;  /* 0x0000003602087812 */ /* 0x000fe200078efcff */
[----:B------:R-:W-:Y:S01]  /*2510*/  @!P2 IMAD.IADD R17, R17, 0x1, -R0 ;  /* 0x000000011111a824 */ /* 0x000fe200078e0a00 */
[C---:B------:R-:W-:Y:S01]  /*2520*/  ISETP.GT.U32.AND P5, PT, R0.reuse, R217, PT ;  /* 0x000000d90000720c */ /* 0x040fe20003fa4070 */
[----:B------:R-:W-:Y:S01]  /*2530*/  @!P1 IMAD.MOV R216, RZ, RZ, -R216 ;  /* 0x000000ffffd89224 */ /* 0x000fe200078e0ad8 */
[----:B------:R-:W-:Y:S01]  /*2540*/  IABS R16, R8 ;  /* 0x0000000800107213 */ /* 0x000fe20000000000 */
[----:B------:R-:W-:Y:S01]  /*2550*/  IMAD.HI.U32 R4, R3, R222, RZ ;  /* 0x000000de03047227 */ /* 0x000fe200078e00ff */
[----:B------:R-:W-:-:S02]  /*2560*/  ISETP.GT.U32.AND P1, PT, R0, R219, PT ;  /* 0x000000db0000720c */ /* 0x000fc40003f24070 */
[----:B------:R-:W-:Y:S01]  /*2570*/  ISETP.GT.U32.AND P2, PT, R0, R17, PT ;  /* 0x000000110000720c */ /* 0x000fe20003f44070 */
[----:B------:R-:W-:Y:S02]  /*2580*/  IMAD.MOV R9, RZ, RZ, -R4 ;  /* 0x000000ffff097224 */ /* 0x000fe400078e0a04 */
[----:B------:R-:W-:-:S04]  /*2590*/  IMAD.HI.U32 R4, R3, R16, RZ ;  /* 0x0000001003047227 */ /* 0x000fc800078e00ff */
[C---:B------:R-:W-:Y:S02]  /*25a0*/  IMAD R220, R0.reuse, R5, R220 ;  /* 0x0000000500dc7224 */ /* 0x040fe400078e02dc */
[----:B------:R-:W-:Y:S02]  /*25b0*/  IMAD R222, R0, R9, R222 ;  /* 0x0000000900de7224 */ /* 0x000fe400078e02de */
[----:B------:R-:W-:-:S04]  /*25c0*/  IMAD.HI.U32 R5, R3, R223, RZ ;  /* 0x000000df03057227 */ /* 0x000fc800078e00ff */
[----:B------:R-:W-:Y:S02]  /*25d0*/  IMAD.MOV R9, RZ, RZ, -R4 ;  /* 0x000000ffff097224 */ /* 0x000fe400078e0a04 */
[----:B------:R-:W-:Y:S01]  /*25e0*/  @!P6 IMAD.MOV R18, RZ, RZ, -R18 ;  /* 0x000000ffff12e224 */ /* 0x000fe200078e0a12 */
[----:B------:R-:W-:Y:S01]  /*25f0*/  ISETP.GT.U32.AND P6, PT, R0, R220, PT ;  /* 0x000000dc0000720c */ /* 0x000fe20003fc4070 */
[----:B------:R-:W-:Y:S01]  /*2600*/  @!P1 IMAD.IADD R219, R219, 0x1, -R0 ;  /* 0x00000001dbdb9824 */ /* 0x000fe200078e0a00 */
[----:B------:R-:W-:Y:S01]  /*2610*/  ISETP.GE.AND P1, PT, R6, RZ, PT ;  /* 0x000000ff0600720c */ /* 0x000fe20003f26270 */
[----:B------:R-:W-:Y:S01]  /*2620*/  IMAD.MOV R5, RZ, RZ, -R5 ;  /* 0x000000ffff057224 */ /* 0x000fe200078e0a05 */
[----:B------:R-:W-:Y:S01]  /*2630*/  LOP3.LUT R6, R2, 0x32, RZ, 0xfc, !PT ;  /* 0x0000003202067812 */ /* 0x000fe200078efcff */
[----:B------:R-:W-:Y:S01]  /*2640*/  IMAD R16, R0, R9, R16 ;  /* 0x0000000900107224 */ /* 0x000fe200078e0210 */
[----:B------:R-:W-:Y:S01]  /*2650*/  LOP3.LUT R9, R2, 0x2e, RZ, 0xfc, !PT ;  /* 0x0000002e02097812 */ /* 0x000fe200078efcff */
[--C-:B------:R-:W-:Y:S01]  /*2660*/  @!P2 IMAD.IADD R17, R17, 0x1, -R0.reuse ;  /* 0x000000011111a824 */ /* 0x100fe200078e0a00 */
[C---:B------:R-:W-:Y:S01]  /*2670*/  ISETP.GT.U32.AND P2, PT, R0.reuse, R222, PT ;  /* 0x000000de0000720c */ /* 0x040fe20003f44070 */
[C---:B------:R-:W-:Y:S01]  /*2680*/  IMAD R223, R0.reuse, R5, R223 ;  /* 0x0000000500df7224 */ /* 0x040fe200078e02df */
[----:B------:R-:W-:Y:S01]  /*2690*/  IABS R225, R6 ;  /* 0x0000000600e17213 */ /* 0x000fe20000000000 */
[----:B------:R-:W-:Y:S01]  /*26a0*/  @!P3 IMAD.MOV R219, RZ, RZ, -R219 ;  /* 0x000000ffffdbb224 */ /* 0x000fe200078e0adb */
[C---:B------:R-:W-:Y:S01]  /*26b0*/  ISETP.GT.U32.AND P3, PT, R0.reuse, R16, PT ;  /* 0x000000100000720c */ /* 0x040fe20003f64070 */
[----:B------:R-:W-:Y:S01]  /*26c0*/  @!P0 IMAD.MOV R17, RZ, RZ, -R17 ;  /* 0x000000ffff118224 */ /* 0x000fe200078e0a11 */
[----:B------:R-:W-:Y:S01]  /*26d0*/  ISETP.GT.U32.AND P0, PT, R0, R223, PT ;  /* 0x000000df0000720c */ /* 0x000fe20003f04070 */
[----:B------:R-:W-:Y:S01]  /*26e0*/  @!P6 IMAD.IADD R220, R220, 0x1, -R0 ;  /* 0x00000001dcdce824 */ /* 0x000fe200078e0a00 */
[----:B------:R-:W-:Y:S01]  /*26f0*/  ISETP.GE.AND P6, PT, R8, RZ, PT ;  /* 0x000000ff0800720c */ /* 0x000fe20003fc6270 */
[----:B------:R-:W-:Y:S01]  /*2700*/  IMAD.HI.U32 R4, R3, R225, RZ ;  /* 0x000000e103047227 */ /* 0x000fe200078e00ff */
[----:B------:R-:W-:-:S02]  /*2710*/  LOP3.LUT R8, R2, 0x30, RZ, 0xfc, !PT ;  /* 0x0000003002087812 */ /* 0x000fc400078efcff */
[----:B------:R-:W-:Y:S01]  /*2720*/  IABS R226, R9 ;  /* 0x0000000900e27213 */ /* 0x000fe20000000000 */
[--C-:B------:R-:W-:Y:S01]  /*2730*/  @!P5 IMAD.IADD R217, R217, 0x1, -R0.reuse ;  /* 0x00000001d9d9d824 */ /* 0x100fe200078e0a00 */
[----:B------:R-:W-:Y:S01]  /*2740*/  IABS R15, R8 ;  /* 0x00000008000f7213 */ /* 0x000fe20000000000 */
[--C-:B------:R-:W-:Y:S01]  /*2750*/  @!P2 IMAD.IADD R222, R222, 0x1, -R0.reuse ;  /* 0x00000001dedea824 */ /* 0x100fe200078e0a00 */
[----:B------:R-:W-:Y:S01]  /*2760*/  ISETP.GT.U32.AND P2, PT, R0, R220, PT ;  /* 0x000000dc0000720c */ /* 0x000fe20003f44070 */
[----:B------:R-:W-:Y:S01]  /*2770*/  @!P3 IMAD.IADD R16, R16, 0x1, -R0 ;  /* 0x000000011010b824 */ /* 0x000fe200078e0a00 */
[----:B------:R-:W-:Y:S01]  /*2780*/  ISETP.GE.AND P3, PT, R6, RZ, PT ;  /* 0x000000ff0600720c */ /* 0x000fe20003f66270 */
[----:B------:R-:W-:Y:S01]  /*2790*/  IMAD.MOV R4, RZ, RZ, -R4 ;  /* 0x000000ffff047224 */ /* 0x000fe200078e0a04 */
[----:B------:R-:W-:Y:S01]  /*27a0*/  LOP3.LUT R6, R2, 0x2c, RZ, 0xfc, !PT ;  /* 0x0000002c02067812 */ /* 0x000fe200078efcff */
[----:B------:R-:W-:Y:S01]  /*27b0*/  @!P4 IMAD.MOV R217, RZ, RZ, -R217 ;  /* 0x000000ffffd9c224 */ /* 0x000fe200078e0ad9 */
[C---:B------:R-:W-:Y:S01]  /*27c0*/  ISETP.GT.U32.AND P4, PT, R0.reuse, R222, PT ;  /* 0x000000de0000720c */ /* 0x040fe20003f84070 */
[----:B------:R-:W-:Y:S01]  /*27d0*/  @!P0 IMAD.IADD R223, R223, 0x1, -R0 ;  /* 0x00000001dfdf8824 */ /* 0x000fe200078e0a00 */
[C---:B------:R-:W-:Y:S01]  /*27e0*/  ISETP.GT.U32.AND P0, PT, R0.reuse, R16, PT ;  /* 0x000000100000720c */ /* 0x040fe20003f04070 */
[----:B------:R-:W-:Y:S01]  /*27f0*/  IMAD R225, R0, R4, R225 ;  /* 0x0000000400e17224 */ /* 0x000fe200078e02e1 */
[----:B------:R-:W-:Y:S01]  /*2800*/  IABS R227, R6 ;  /* 0x0000000600e37213 */ /* 0x000fe20000000000 */
[----:B------:R-:W-:Y:S01]  /*2810*/  IMAD.HI.U32 R4, R3, R15, RZ ;  /* 0x0000000f03047227 */ /* 0x000fe200078e00ff */
[----:B------:R-:W-:-:S02]  /*2820*/  ISETP.GE.AND P5, PT, R10, RZ, PT ;  /* 0x000000ff0a00720c */ /* 0x000fc40003fa6270 */
[----:B------:R-:W-:Y:S01]  /*2830*/  LOP3.LUT R10, R2, 0x2a, RZ, 0xfc, !PT ;  /* 0x0000002a020a7812 */ /* 0x000fe200078efcff */
[----:B------:R-:W-:Y:S02]  /*2840*/  IMAD.MOV R4, RZ, RZ, -R4 ;  /* 0x000000ffff047224 */ /* 0x000fe400078e0a04 */
[----:B------:R-:W-:-:S04]  /*2850*/  IMAD.HI.U32 R5, R3, R226, RZ ;  /* 0x000000e203057227 */ /* 0x000fc800078e00ff */
[----:B------:R-:W-:Y:S02]  /*2860*/  IMAD R15, R0, R4, R15 ;  /* 0x00000004000f7224 */ /* 0x000fe400078e020f */
[--C-:B------:R-:W-:Y:S01]  /*2870*/  @!P4 IMAD.IADD R222, R222, 0x1, -R0.reuse ;  /* 0x00000001dedec824 */ /* 0x100fe200078e0a00 */
[----:B------:R-:W-:Y:S01]  /*2880*/  ISETP.GT.U32.AND P4, PT, R0, R225, PT ;  /* 0x000000e10000720c */ /* 0x000fe20003f84070 */
[----:B------:R-:W-:Y:S01]  /*2890*/  @!P0 IMAD.IADD R16, R16, 0x1, -R0 ;  /* 0x0000000110108824 */ /* 0x000fe200078e0a00 */
[----:B------:R-:W-:Y:S01]  /*28a0*/  ISETP.GT.U32.AND P0, PT, R0, R15, PT ;  /* 0x0000000f0000720c */ /* 0x000fe20003f04070 */
[----:B------:R-:W-:-:S04]  /*28b0*/  IMAD.HI.U32 R4, R3, R227, RZ ;  /* 0x000000e303047227 */ /* 0x000fc800078e00ff */
[----:B------:R-:W-:Y:S02]  /*28c0*/  IMAD.MOV R5, RZ, RZ, -R5 ;  /* 0x000000ffff057224 */ /* 0x000fe400078e0a05 */
[----:B------:R-:W-:Y:S02]  /*28d0*/  IMAD.MOV R4, RZ, RZ, -R4 ;  /* 0x000000ffff047224 */ /* 0x000fe400078e0a04 */
[----:B------:R-:W-:Y:S01]  /*28e0*/  @!P2 IMAD.IADD R220, R220, 0x1, -R0 ;  /* 0x00000001dcdca824 */ /* 0x000fe200078e0a00 */
[----:B------:R-:W-:Y:S01]  /*28f0*/  ISETP.GE.AND P2, PT, R11, RZ, PT ;  /* 0x000000ff0b00720c */ /* 0x000fe20003f46270 */
[C---:B------:R-:W-:Y:S01]  /*2900*/  IMAD R226, R0.reuse, R5, R226 ;  /* 0x0000000500e27224 */ /* 0x040fe200078e02e2 */
[----:B------:R-:W-:Y:S01]  /*2910*/  IABS R5, R10 ;  /* 0x0000000a00057213 */ /* 0x000fe20000000000 */
[C---:B------:R-:W-:Y:S02]  /*2920*/  IMAD R227, R0.reuse, R4, R227 ;  /* 0x0000000400e37224 */ /* 0x040fe400078e02e3 */
[----:B------:R-:W-:Y:S01]  /*2930*/  @!P5 IMAD.MOV R220, RZ, RZ, -R220 ;  /* 0x000000ffffdcd224 */ /* 0x000fe200078e0adc */
[C---:B------:R-:W-:Y:S01]  /*2940*/  ISETP.GT.U32.AND P5, PT, R0.reuse, R223, PT ;  /* 0x000000df0000720c */ /* 0x040fe20003fa4070 */
[----:B------:R-:W-:Y:S01]  /*2950*/  @!P6 IMAD.MOV R16, RZ, RZ, -R16 ;  /* 0x000000ffff10e224 */ /* 0x000fe200078e0a10 */
[----:B------:R-:W-:Y:S01]  /*2960*/  ISETP.GT.U32.AND P6, PT, R0, R226, PT ;  /* 0x000000e20000720c */ /* 0x000fe20003fc4070 */
[----:B------:R-:W-:-:S02]  /*2970*/  @!P4 IMAD.IADD R225, R225, 0x1, -R0 ;  /* 0x00000001e1e1c824 */ /* 0x000fc400078e0a00 */
[----:B------:R-:W-:Y:S01]  /*2980*/  @!P0 IMAD.IADD R15, R15, 0x1, -R0 ;  /* 0x000000010f0f8824 */ /* 0x000fe200078e0a00 */
[C---:B------:R-:W-:Y:S01]  /*2990*/  ISETP.GT.U32.AND P0, PT, R0.reuse, R227, PT ;  /* 0x000000e30000720c */ /* 0x040fe20003f04070 */
[----:B------:R-:W-:Y:S01]  /*29a0*/  @!P1 IMAD.MOV R222, RZ, RZ, -R222 ;  /* 0x000000ffffde9224 */ /* 0x000fe200078e0ade */
[----:B------:R-:W-:Y:S01]  /*29b0*/  ISETP.GT.U32.AND P4, PT, R0, R225, PT ;  /* 0x000000e10000720c */ /* 0x000fe20003f84070 */
[----:B------:R-:W-:Y:S01]  /*29c0*/  IMAD.HI.U32 R4, R3, R5, RZ ;  /* 0x0000000503047227 */ /* 0x000fe200078e00ff */
[----:B------:R-:W-:Y:S02]  /*29d0*/  ISETP.GE.AND P1, PT, R8, RZ, PT ;  /* 0x000000ff0800720c */ /* 0x000fe40003f26270 */
[----:B------:R-:W-:Y:S01]  /*29e0*/  LOP3.LUT R8, R2, 0x28, RZ, 0xfc, !PT ;  /* 0x0000002802087812 */ /* 0x000fe200078efcff */
[----:B------:R-:W-:Y:S01]  /*29f0*/  @!P5 IMAD.IADD R223, R223, 0x1, -R0 ;  /* 0x00000001dfdfd824 */ /* 0x000fe200078e0a00 */
[----:B------:R-:W-:Y:S01]  /*2a00*/  ISETP.GE.AND P5, PT, R9, RZ, PT ;  /* 0x000000ff0900720c */ /* 0x000fe20003fa6270 */
[----:B------:R-:W-:Y:S01]  /*2a10*/  IMAD.MOV R4, RZ, RZ, -R4 ;  /* 0x000000ffff047224 */ /* 0x000fe200078e0a04 */
[----:B------:R-:W-:Y:S01]  /*2a20*/  IABS R11, R8 ;  /* 0x00000008000b7213 */ /* 0x000fe20000000000 */
[--C-:B------:R-:W-:Y:S01]  /*2a30*/  @!P6 IMAD.IADD R226, R226, 0x1, -R0.reuse ;  /* 0x00000001e2e2e824 */ /* 0x100fe200078e0a00 */
[----:B------:R-:W-:Y:S01]  /*2a40*/  LOP3.LUT R9, R2, 0x26, RZ, 0xfc, !PT ;  /* 0x0000002602097812 */ /* 0x000fe200078efcff */
[--C-:B------:R-:W-:Y:S01]  /*2a50*/  @!P0 IMAD.IADD R227, R227, 0x1, -R0.reuse ;  /* 0x00000001e3e38824 */ /* 0x100fe200078e0a00 */
[C---:B------:R-:W-:Y:S01]  /*2a60*/  ISETP.GT.U32.AND P6, PT, R0.reuse, R15, PT ;  /* 0x0000000f0000720c */ /* 0x040fe20003fc4070 */
[----:B------:R-:W-:Y:S01]  /*2a70*/  @!P2 IMAD.MOV R223, RZ, RZ, -R223 ;  /* 0x000000ffffdfa224 */ /* 0x000fe200078e0adf */
[C---:B------:R-:W-:Y:S01]  /*2a80*/  ISETP.GT.U32.AND P2, PT, R0.reuse, R226, PT ;  /* 0x000000e20000720c */ /* 0x040fe20003f44070 */
[C---:B------:R-:W-:Y:S01]  /*2a90*/  IMAD R5, R0.reuse, R4, R5 ;  /* 0x0000000400057224 */ /* 0x040fe200078e0205 */
[----:B------:R-:W-:Y:S01]  /*2aa0*/  IABS R13, R9 ;  /* 0x00000009000d7213 */ /* 0x000fe20000000000 */
[----:B------:R-:W-:Y:S01]  /*2ab0*/  @!P4 IMAD.IADD R225, R225, 0x1, -R0 ;  /* 0x00000001e1e1c824 */ /* 0x000fe200078e0a00 */
[----:B------:R-:W-:Y:S01]  /*2ac0*/  ISETP.GT.U32.AND P0, PT, R0, R227, PT ;  /* 0x000000e30000720c */ /* 0x000fe20003f04070 */
[----:B------:R-:W-:Y:S01]  /*2ad0*/  IMAD.HI.U32 R4, R3, R11, RZ ;  /* 0x0000000b03047227 */ /* 0x000fe200078e00ff */
[----:B------:R-:W-:-:S03]  /*2ae0*/  ISETP.GE.AND P4, PT, R6, RZ, PT ;  /* 0x000000ff0600720c */ /* 0x000fc60003f86270 */
[----:B------:R-:W-:Y:S01]  /*2af0*/  @!P3 IMAD.MOV R225, RZ, RZ, -R225 ;  /* 0x000000ffffe1b224 */ /* 0x000fe200078e0ae1 */
[----:B------:R-:W-:Y:S01]  /*2b00*/  ISETP.GT.U32.AND P3, PT, R0, R5, PT ;  /* 0x000000050000720c */ /* 0x000fe20003f64070 */
[----:B------:R-:W-:Y:S02]  /*2b10*/  IMAD.MOV R6, RZ, RZ, -R4 ;  /* 0x000000ffff067224 */ /* 0x000fe400078e0a04 */
[----:B------:R-:W-:-:S04]  /*2b20*/  IMAD.HI.U32 R4, R3, R13, RZ ;  /* 0x0000000d03047227 */ /* 0x000fc800078e00ff */
[----:B------:R-:W-:Y:S02]  /*2b30*/  IMAD.MOV R4, RZ, RZ, -R4 ;  /* 0x000000ffff047224 */ /* 0x000fe400078e0a04 */
[----:B------:R-:W-:Y:S01]  /*2b40*/  IMAD R11, R0, R6, R11 ;  /* 0x00000006000b7224 */ /* 0x000fe200078e020b */
[----:B------:R-:W-:Y:S01]  /*2b50*/  LOP3.LUT R6, R2, 0x24, RZ, 0xfc, !PT ;  /* 0x0000002402067812 */ /* 0x000fe200078efcff */
[--C-:B------:R-:W-:Y:S01]  /*2b60*/  @!P2 IMAD.IADD R226, R226, 0x1, -R0.reuse ;  /* 0x00000001e2e2a824 */ /* 0x100fe200078e0a00 */
[----:B------:R-:W-:Y:S01]  /*2b70*/  ISETP.GE.AND P2, PT, R8, RZ, PT ;  /* 0x000000ff0800720c */ /* 0x000fe20003f46270 */
[C---:B------:R-:W-:Y:S01]  /*2b80*/  IMAD R13, R0.reuse, R4, R13 ;  /* 0x00000004000d7224 */ /* 0x040fe200078e020d */
[----:B------:R-:W-:Y:S01]  /*2b90*/  IABS R29, R6 ;  /* 0x00000006001d7213 */ /* 0x000fe20000000000 */
[----:B------:R-:W-:Y:S01]  /*2ba0*/  @!P0 IMAD.IADD R227, R227, 0x1, -R0 ;  /* 0x00000001e3e38824 */ /* 0x000fe200078e0a00 */
[C---:B------:R-:W-:Y:S01]  /*2bb0*/  ISETP.GT.U32.AND P0, PT, R0.reuse, R11, PT ;  /* 0x0000000b0000720c */ /* 0x040fe20003f04070 */
[----:B------:R-:W-:Y:S01]  /*2bc0*/  @!P5 IMAD.MOV R226, RZ, RZ, -R226 ;  /* 0x000000ffffe2d224 */ /* 0x000fe200078e0ae2 */
[----:B------:R-:W-:Y:S01]  /*2bd0*/  ISETP.GT.U32.AND P5, PT, R0, R13, PT ;  /* 0x0000000d0000720c */ /* 0x000fe20003fa4070 */
[--C-:B------:R-:W-:Y:S01]  /*2be0*/  @!P6 IMAD.IADD R15, R15, 0x1, -R0.reuse ;  /* 0x000000010f0fe824 */ /* 0x100fe200078e0a00 */
[----:B------:R-:W-:Y:S01]  /*2bf0*/  ISETP.GE.AND P6, PT, R10, RZ, PT ;  /* 0x000000ff0a00720c */ /* 0x000fe20003fc6270 */
[----:B------:R-:W-:Y:S01]  /*2c00*/  @!P3 IMAD.IADD R5, R5, 0x1, -R0 ;  /* 0x000000010505b824 */ /* 0x000fe200078e0a00 */
[----:B------:R-:W-:Y:S01]  /*2c10*/  ISETP.GE.AND P3, PT, R9, RZ, PT ;  /* 0x000000ff0900720c */ /* 0x000fe20003f66270 */
[----:B------:R-:W-:Y:S01]  /*2c20*/  @!P1 IMAD.MOV R15, RZ, RZ, -R15 ;  /* 0x000000ffff0f9224 */ /* 0x000fe200078e0a0f */
[----:B------:R-:W-:Y:S01]  /*2c30*/  LOP3.LUT R9, R2, 0x22, RZ, 0xfc, !PT ;  /* 0x0000002202097812 */ /* 0x000fe200078efcff */
[----:B------:R-:W-:Y:S01]  /*2c40*/  IMAD.HI.U32 R4, R3, R29, RZ ;  /* 0x0000001d03047227 */ /* 0x000fe200078e00ff */
[----:B------:R-:W-:-:S02]  /*2c50*/  ISETP.GT.U32.AND P1, PT, R0, R5, PT ;  /* 0x000000050000720c */ /* 0x000fc40003f24070 */
[----:B------:R-:W-:Y:S01]  /*2c60*/  IABS R8, R9 ;  /* 0x0000000900087213 */ /* 0x000fe20000000000 */
[--C-:B------:R-:W-:Y:S01]  /*2c70*/  @!P0 IMAD.IADD R11, R11, 0x1, -R0.reuse ;  /* 0x000000010b0b8824 */ /* 0x100fe200078e0a00 */
[----:B------:R-:W-:Y:S01]  /*2c80*/  LOP3.LUT R10, R2, 0x20, RZ, 0xfc, !PT ;  /* 0x00000020020a7812 */ /* 0x000fe200078efcff */
[----:B------:R-:W-:Y:S02]  /*2c90*/  @!P5 IMAD.IADD R13, R13, 0x1, -R0 ;  /* 0x000000010d0dd824 */ /* 0x000fe400078e0a00 */
[----:B------:R-:W-:Y:S01]  /*2ca0*/  IMAD.MOV R4, RZ, RZ, -R4 ;  /* 0x000000ffff047224 */ /* 0x000fe200078e0a04 */
[C---:B------:R-:W-:Y:S01]  /*2cb0*/  ISETP.GT.U32.AND P0, PT, R0.reuse, R11, PT ;  /* 0x0000000b0000720c */ /* 0x040fe20003f04070 */
[----:B------:R-:W-:Y:S01]  /*2cc0*/  @!P4 IMAD.MOV R227, RZ, RZ, -R227 ;  /* 0x000000ffffe3c224 */ /* 0x000fe200078e0ae3 */
[C---:B------:R-:W-:Y:S01]  /*2cd0*/  ISETP.GT.U32.AND P5, PT, R0.reuse, R13, PT ;  /* 0x0000000d0000720c */ /* 0x040fe20003fa4070 */
[----:B------:R-:W-:Y:S01]  /*2ce0*/  IMAD R29, R0, R4, R29 ;  /* 0x00000004001d7224 */ /* 0x000fe200078e021d */
[----:B------:R-:W-:Y:S01]  /*2cf0*/  IABS R31, R10 ;  /* 0x0000000a001f7213 */ /* 0x000fe20000000000 */
[----:B------:R-:W-:Y:S01]  /*2d00*/  @!P1 IMAD.IADD R5, R5, 0x1, -R0 ;  /* 0x0000000105059824 */ /* 0x000fe200078e0a00 */
[----:B------:R-:W-:Y:S01]  /*2d10*/  ISETP.GE.AND P1, PT, R9, RZ, PT ;  /* 0x000000ff0900720c */ /* 0x000fe20003f26270 */
[----:B------:R-:W-:Y:S01]  /*2d20*/  IMAD.HI.U32 R4, R3, R8, RZ ;  /* 0x0000000803047227 */ /* 0x000fe200078e00ff */
[----:B------:R-:W-:-:S02]  /*2d30*/  ISETP.GE.AND P4, PT, R6, RZ, PT ;  /* 0x000000ff0600720c */ /* 0x000fc40003f86270 */
[----:B------:R-:W-:Y:S01]  /*2d40*/  LOP3.LUT R6, R2, 0x1e, RZ, 0xfc, !PT ;  /* 0x0000001e02067812 */ /* 0x000fe200078efcff */
[----:B------:R-:W-:Y:S02]  /*2d50*/  IMAD.MOV.U32 R9, RZ, RZ, R5 ;  /* 0x000000ffff097224 */ /* 0x000fe400078e0005 */
[----:B------:R-:W-:Y:S01]  /*2d60*/  IMAD.MOV R5, RZ, RZ, -R4 ;  /* 0x000000ffff057224 */ /* 0x000fe200078e0a04 */
[----:B------:R-:W-:Y:S01]  /*2d70*/  IABS R33, R6 ;  /* 0x0000000600217213 */ /* 0x000fe20000000000 */
[----:B------:R-:W-:Y:S01]  /*2d80*/  @!P0 IMAD.IADD R11, R11, 0x1, -R0 ;  /* 0x000000010b0b8824 */ /* 0x000fe200078e0a00 */
[C---:B------:R-:W-:Y:S01]  /*2d90*/  ISETP.GT.U32.AND P0, PT, R0.reuse, R29, PT ;  /* 0x0000001d0000720c */ /* 0x040fe20003f04070 */
[C---:B------:R-:W-:Y:S02]  /*2da0*/  IMAD R5, R0.reuse, R5, R8 ;  /* 0x0000000500057224 */ /* 0x040fe400078e0208 */
[----:B------:R-:W-:Y:S02]  /*2db0*/  @!P5 IMAD.IADD R13, R13, 0x1, -R0 ;  /* 0x000000010d0dd824 */ /* 0x000fe400078e0a00 */
[----:B------:R-:W-:Y:S01]  /*2dc0*/  IMAD.HI.U32 R4, R3, R31, RZ ;  /* 0x0000001f03047227 */ /* 0x000fe200078e00ff */
[----:B------:R-:W-:-:S03]  /*2dd0*/  ISETP.GT.U32.AND P5, PT, R0, R5, PT ;  /* 0x000000050000720c */ /* 0x000fc60003fa4070 */
[----:B------:R-:W-:Y:S01]  /*2de0*/  @!P2 IMAD.MOV R11, RZ, RZ, -R11 ;  /* 0x000000ffff0ba224 */ /* 0x000fe200078e0a0b */
[----:B------:R-:W-:Y:S01]  /*2df0*/  ISETP.GE.AND P2, PT, R6, RZ, PT ;  /* 0x000000ff0600720c */ /* 0x000fe20003f46270 */
[----:B------:R-:W-:Y:S01]  /*2e00*/  IMAD.MOV R6, RZ, RZ, -R4 ;  /* 0x000000ffff067224 */ /* 0x000fe200078e0a04 */
[----:B------:R-:W-:Y:S01]  /*2e10*/  LOP3.LUT R4, R2, 0x1c, RZ, 0xfc, !PT ;  /* 0x0000001c02047812 */ /* 0x000fe200078efcff */
[--C-:B------:R-:W-:Y:S02]  /*2e20*/  @!P0 IMAD.IADD R29, R29, 0x1, -R0.reuse ;  /* 0x000000011d1d8824 */ /* 0x100fe400078e0a00 */
[----:B------:R-:W-:Y:S01]  /*2e30*/  @!P3 IMAD.MOV R13, RZ, RZ, -R13 ;  /* 0x000000ffff0db224 */ /* 0x000fe200078e0a0d */
[----:B------:R-:W-:Y:S01]  /*2e40*/  ISETP.GE.AND P3, PT, R4, RZ, PT ;  /* 0x000000ff0400720c */ /* 0x000fe20003f66270 */
[C---:B------:R-:W-:Y:S01]  /*2e50*/  IMAD R31, R0.reuse, R6, R31 ;  /* 0x00000006001f7224 */ /* 0x040fe200078e021f */
[----:B------:R-:W-:Y:S01]  /*2e60*/  ISETP.GT.U32.AND P0, PT, R0, R29, PT ;  /* 0x0000001d0000720c */ /* 0x000fe20003f04070 */
[----:B------:R-:W-:Y:S01]  /*2e70*/  @!P5 IMAD.IADD R5, R5, 0x1, -R0 ;  /* 0x000000010505d824 */ /* 0x000fe200078e0a00 */
[----:B------:R-:W-:Y:S01]  /*2e80*/  IABS R35, R4 ;  /* 0x0000000400237213 */ /* 0x000fe20000000000 */
[----:B------:R-:W-:-:S03]  /*2e90*/  IMAD.HI.U32 R4, R3, R33, RZ ;  /* 0x0000002103047227 */ /* 0x000fc600078e00ff */
[----:B------:R-:W-:Y:S01]  /*2ea0*/  ISETP.GT.U32.AND P5, PT, R0, R5, PT ;  /* 0x000000050000720c */ /* 0x000fe20003fa4070 */
[----:B------:R-:W-:Y:S02]  /*2eb0*/  IMAD.MOV R6, RZ, RZ, -R4 ;  /* 0x000000ffff067224 */ /* 0x000fe400078e0a04 */
[----:B------:R-:W-:-:S04]  /*2ec0*/  IMAD.HI.U32 R4, R3, R35, RZ ;  /* 0x0000002303047227 */ /* 0x000fc800078e00ff */
[----:B------:R-:W-:Y:S01]  /*2ed0*/  @!P0 IMAD.IADD R29, R29, 0x1, -R0 ;  /* 0x000000011d1d8824 */ /* 0x000fe200078e0a00 */
[----:B------:R-:W-:Y:S01]  /*2ee0*/  ISETP.GT.U32.AND P0, PT, R0, R31, PT ;  /* 0x0000001f0000720c */ /* 0x000fe20003f04070 */
[----:B------:R-:W-:Y:S02]  /*2ef0*/  IMAD.MOV R4, RZ, RZ, -R4 ;  /* 0x000000ffff047224 */ /* 0x000fe400078e0a04 */
[----:B------:R-:W-:Y:S01]  /*2f00*/  @!P6 IMAD.MOV R9, RZ, RZ, -R9 ;  /* 0x000000ffff09e224 */ /* 0x000fe200078e0a09 */
[----:B------:R-:W-:Y:S01]  /*2f10*/  ISETP.GE.AND P6, PT, R10, RZ, PT ;  /* 0x000000ff0a00720c */ /* 0x000fe20003fc6270 */
[--C-:B------:R-:W-:Y:S01]  /*2f20*/  @!P5 IMAD.IADD R5, R5, 0x1, -R0.reuse ;  /* 0x000000010505d824 */ /* 0x100fe200078e0a00 */
[----:B------:R-:W-:Y:S01]  /*2f30*/  LOP3.LUT R10, R2, 0x1a, RZ, 0xfc, !PT ;  /* 0x0000001a020a7812 */ /* 0x000fe200078efcff */
[C---:B------:R-:W-:Y:S02]  /*2f40*/  IMAD R35, R0.reuse, R4, R35 ;  /* 0x0000000400237224 */ /* 0x040fe400078e0223 */
[----:B------:R-:W-:Y:S01]  /*2f50*/  IMAD.MOV.U32 R229, RZ, RZ, R5 ;  /* 0x000000ffffe57224 */ /* 0x000fe200078e0005 */
[----:B------:R-:W-:Y:S01]  /*2f60*/  IABS R8, R10 ;  /* 0x0000000a00087213 */ /* 0x000fe20000000000 */
[----:B------:R-:W-:Y:S01]  /*2f70*/  IMAD R33, R0, R6, R33 ;  /* 0x0000000600217224 */ /* 0x000fe200078e0221 */
[----:B------:R-:W-:Y:S01]  /*2f80*/  ISETP.GE.AND P5, PT, R10, RZ, PT ;  /* 0x000000ff0a00720c */ /* 0x000fe20003fa6270 */
[----:B------:R-:W-:Y:S01]  /*2f90*/  @!P1 IMAD.MOV R229, RZ, RZ, -R229 ;  /* 0x000000ffffe59224 */ /* 0x000fe200078e0ae5 */
[----:B------:R-:W-:Y:S01]  /*2fa0*/  ISETP.GT.U32.AND P1, PT, R0, R35, PT ;  /* 0x000000230000720c */ /* 0x000fe20003f24070 */
[----:B------:R-:W-:Y:S01]  /*2fb0*/  @!P0 IMAD.IADD R31, R31, 0x1, -R0 ;  /* 0x000000011f1f8824 */ /* 0x000fe200078e0a00 */
[----:B------:R-:W1:Y:S01]  /*2fc0*/  I2F.RP R10, R65 ;  /* 0x00000041000a7306 */ /* 0x000e620000209400 */
[----:B------:R-:W-:-:S03]  /*2fd0*/  IMAD.HI.U32 R4, R3, R8, RZ ;  /* 0x0000000803047227 */ /* 0x000fc600078e00ff */
[----:B------:R-:W-:Y:S01]  /*2fe0*/  ISETP.GT.U32.AND P0, PT, R0, R31, PT ;  /* 0x0000001f0000720c */ /* 0x000fe20003f04070 */
[----:B------:R-:W-:Y:S02]  /*2ff0*/  IMAD.MOV R5, RZ, RZ, -R4 ;  /* 0x000000ffff057224 */ /* 0x000fe400078e0a04 */
[----:B------:R-:W-:-:S04]  /*3000*/  IMAD.HI.U32 R6, R3, R39, RZ ;  /* 0x0000002703067227 */ /* 0x000fc800078e00ff */
[----:B------:R-:W-:Y:S01]  /*3010*/  IMAD R5, R0, R5, R8 ;  /* 0x0000000500057224 */ /* 0x000fe200078e0208 */
[----:B------:R-:W-:Y:S01]  /*3020*/  LOP3.LUT R8, R2, 0x16, RZ, 0xfc, !PT ;  /* 0x0000001602087812 */ /* 0x000fe200078efcff */
[----:B------:R-:W-:Y:S02]  /*3030*/  @!P1 IMAD.IADD R35, R35, 0x1, -R0 ;  /* 0x0000000123239824 */ /* 0x000fe400078e0a00 */
[----:B------:R-:W-:Y:S01]  /*3040*/  IMAD.MOV R6, RZ, RZ, -R6 ;  /* 0x000000ffff067224 */ /* 0x000fe200078e0a06 */
[----:B------:R-:W-:Y:S01]  /*3050*/  IABS R41, R8 ;  /* 0x0000000800297213 */ /* 0x000fe20000000000 */
[----:B------:R-:W-:Y:S01]  /*3060*/  @!P0 IMAD.IADD R31, R31, 0x1, -R0 ;  /* 0x000000011f1f8824 */ /* 0x000fe200078e0a00 */
[C---:B------:R-:W-:Y:S01]  /*3070*/  ISETP.GT.U32.AND P1, PT, R0.reuse, R35, PT ;  /* 0x000000230000720c */ /* 0x040fe20003f24070 */
[C---:B------:R-:W-:Y:S01]  /*3080*/  IMAD R39, R0.reuse, R6, R39 ;  /* 0x0000000600277224 */ /* 0x040fe200078e0227 */
[----:B------:R-:W-:Y:S01]  /*3090*/  ISETP.GT.U32.AND P0, PT, R0, R5, PT ;  /* 0x000000050000720c */ /* 0x000fe20003f04070 */
[----:B------:R-:W-:Y:S01]  /*30a0*/  IMAD.HI.U32 R4, R3, R41, RZ ;  /* 0x0000002903047227 */ /* 0x000fe200078e00ff */
[----:B-1----:R-:W1:Y:S03]  /*30b0*/  MUFU.RCP R10, R10 ;  /* 0x0000000a000a7308 */ /* 0x002e660000001000 */
[----:B------:R-:W-:-:S02]  /*30c0*/  IMAD.MOV R4, RZ, RZ, -R4 ;  /* 0x000000ffff047224 */ /* 0x000fc400078e0a04 */
[----:B------:R-:W-:Y:S01]  /*30d0*/  @!P6 IMAD.MOV R31, RZ, RZ, -R31 ;  /* 0x000000ffff1fe224 */ /* 0x000fe200078e0a1f */
[C---:B------:R-:W-:Y:S01]  /*30e0*/  ISETP.GT.U32.AND P6, PT, R0.reuse, R39, PT ;  /* 0x000000270000720c */ /* 0x040fe20003fc4070 */
[----:B------:R-:W-:Y:S01]  /*30f0*/  IMAD R41, R0, R4, R41 ;  /* 0x0000000400297224 */ /* 0x000fe200078e0229 */
[----:B------:R-:W-:Y:S01]  /*3100*/  LOP3.LUT R4, R2, 0x12, RZ, 0xfc, !PT ;  /* 0x0000001202047812 */ /* 0x000fe200078efcff */
[--C-:B------:R-:W-:Y:S01]  /*3110*/  @!P1 IMAD.IADD R35, R35, 0x1, -R0.reuse ;  /* 0x0000000123239824 */ /* 0x100fe200078e0a00 */
[----:B------:R-:W-:Y:S01]  /*3120*/  ISETP.GE.AND P1, PT, R14, RZ, PT ;  /* 0x000000ff0e00720c */ /* 0x000fe20003f26270 */
[----:B------:R-:W-:Y:S01]  /*3130*/  @!P0 IMAD.IADD R5, R5, 0x1, -R0 ;  /* 0x0000000105058824 */ /* 0x000fe200078e0a00 */
[----:B------:R-:W-:Y:S01]  /*3140*/  IABS R45, R4 ;  /* 0x00000004002d7213 */ /* 0x000fe20000000000 */
[----:B------:R-:W-:Y:S01]  /*3150*/  @!P3 IMAD.MOV R35, RZ, RZ, -R35 ;  /* 0x000000ffff23b224 */ /* 0x000fe200078e0a23 */
[C---:B------:R-:W-:Y:S01]  /*3160*/  ISETP.GT.U32.AND P3, PT, R0.reuse, R41, PT ;  /* 0x000000290000720c */ /* 0x040fe20003f64070 */
[----:B------:R-:W-:Y:S01]  /*3170*/  @!P4 IMAD.MOV R29, RZ, RZ, -R29 ;  /* 0x000000ffff1dc224 */ /* 0x000fe200078e0a1d */
[C---:B------:R-:W-:Y:S01]  /*3180*/  ISETP.GT.U32.AND P0, PT, R0.reuse, R5, PT ;  /* 0x000000050000720c */ /* 0x040fe20003f04070 */
[----:B------:R-:W-:Y:S01]  /*3190*/  IMAD.HI.U32 R6, R3, R43, RZ ;  /* 0x0000002b03067227 */ /* 0x000fe200078e00ff */
[----:B------:R-:W-:-:S03]  /*31a0*/  ISETP.GT.U32.AND P4, PT, R0, R33, PT ;  /* 0x000000210000720c */ /* 0x000fc60003f84070 */
[----:B------:R-:W-:Y:S02]  /*31b0*/  @!P6 IMAD.IADD R39, R39, 0x1, -R0 ;  /* 0x000000012727e824 */ /* 0x000fe400078e0a00 */
[----:B------:R-:W-:-:S03]  /*31c0*/  IMAD.MOV R6, RZ, RZ, -R6 ;  /* 0x000000ffff067224 */ /* 0x000fc600078e0a06 */
[----:B------:R-:W-:Y:S01]  /*31d0*/  ISETP.GT.U32.AND P6, PT, R0, R39, PT ;  /* 0x000000270000720c */ /* 0x000fe20003fc4070 */
[--C-:B------:R-:W-:Y:S02]  /*31e0*/  @!P3 IMAD.IADD R41, R41, 0x1, -R0.reuse ;  /* 0x000000012929b824 */ /* 0x100fe400078e0a00 */
[--C-:B------:R-:W-:Y:S01]  /*31f0*/  @!P0 IMAD.IADD R5, R5, 0x1, -R0.reuse ;  /* 0x0000000105058824 */ /* 0x100fe200078e0a00 */
[----:B------:R-:W-:Y:S01]  /*3200*/  ISETP.GE.AND P0, PT, R4, RZ, PT ;  /* 0x000000ff0400720c */ /* 0x000fe20003f06270 */
[----:B------:R-:W-:Y:S01]  /*3210*/  @!P4 IMAD.IADD R33, R33, 0x1, -R0 ;  /* 0x000000012121c824 */ /* 0x000fe200078e0a00 */
[----:B------:R-:W-:Y:S01]  /*3220*/  ISETP.GT.U32.AND P3, PT, R0, R41, PT ;  /* 0x000000290000720c */ /* 0x000fe20003f64070 */
[----:B------:R-:W-:-:S03]  /*3230*/  IMAD.HI.U32 R4, R3, R45, RZ ;  /* 0x0000002d03047227 */ /* 0x000fc600078e00ff */
[C---:B------:R-:W-:Y:S01]  /*3240*/  ISETP.GT.U32.AND P4, PT, R0.reuse, R33, PT ;  /* 0x000000210000720c */ /* 0x040fe20003f84070 */
[----:B------:R-:W-:Y:S01]  /*3250*/  IMAD R43, R0, R6, R43 ;  /* 0x00000006002b7224 */ /* 0x000fe200078e022b */
[----:B------:R-:W-:Y:S01]  /*3260*/  LOP3.LUT R6, R2, 0x10, RZ, 0xfc, !PT ;  /* 0x0000001002067812 */ /* 0x000fe200078efcff */
[----:B------:R-:W-:Y:S02]  /*3270*/  IMAD.MOV R4, RZ, RZ, -R4 ;  /* 0x000000ffff047224 */ /* 0x000fe400078e0a04 */
[----:B------:R-:W-:Y:S01]  /*3280*/  IMAD.MOV.U32 R37, RZ, RZ, R5 ;  /* 0x000000ffff257224 */ /* 0x000fe200078e0005 */
[----:B------:R-:W-:Y:S01]  /*3290*/  IABS R47, R6 ;  /* 0x00000006002f7213 */ /* 0x000fe20000000000 */
[--C-:B------:R-:W-:Y:S01]  /*32a0*/  @!P6 IMAD.IADD R39, R39, 0x1, -R0.reuse ;  /* 0x000000012727e824 */ /* 0x100fe200078e0a00 */
[C---:B------:R-:W-:Y:S01]  /*32b0*/  ISETP.GT.U32.AND P6, PT, R0.reuse, R43, PT ;  /* 0x0000002b0000720c */ /* 0x040fe20003fc4070 */
[----:B------:R-:W-:Y:S01]  /*32c0*/  IMAD R45, R0, R4, R45 ;  /* 0x00000004002d7224 */ /* 0x000fe200078e022d */
[----:B-1----:R-:W-:Y:S01]  /*32d0*/  IADD3 R5, R10, 0xffffffe, RZ ;  /* 0x0ffffffe0a057810 */ /* 0x002fe20007ffe0ff */
[----:B------:R-:W-:Y:S01]  /*32e0*/  @!P5 IMAD.MOV R37, RZ, RZ, -R37 ;  /* 0x000000ffff25d224 */ /* 0x000fe200078e0a25 */
[----:B------:R-:W-:Y:S01]  /*32f0*/  ISETP.GE.AND P5, PT, R6, RZ, PT ;  /* 0x000000ff0600720c */ /* 0x000fe20003fa6270 */
[----:B------:R-:W-:Y:S01]  /*3300*/  @!P3 IMAD.IADD R41, R41, 0x1, -R0 ;  /* 0x000000012929b824 */ /* 0x000fe200078e0a00 */
[----:B------:R-:W-:Y:S01]  /*3310*/  ISETP.GT.U32.AND P3, PT, R0, R45, PT ;  /* 0x0000002d0000720c */ /* 0x000fe20003f64070 */
[----:B------:R-:W-:Y:S01]  /*3320*/  IMAD.HI.U32 R6, R3, R47, RZ ;  /* 0x0000002f03067227 */ /* 0x000fe200078e00ff */
[----:B------:R-:W1:Y:S01]  /*3330*/  F2I.FTZ.U32.TRUNC.NTZ R5, R5 ;  /* 0x0000000500057305 */ /* 0x000e62000021f000 */
[----:B------:R-:W-:-:S02]  /*3340*/  LOP3.LUT R4, R2, 0xc, RZ, 0xfc, !PT ;  /* 0x0000000c02047812 */ /* 0x000fc400078efcff */
[----:B------:R-:W-:Y:S01]  /*3350*/  @!P4 IMAD.IADD R33, R33, 0x1, -R0 ;  /* 0x000000012121c824 */ /* 0x000fe200078e0a00 */
[----:B------:R-:W-:Y:S01]  /*3360*/  ISETP.GE.AND P4, PT, R12, RZ, PT ;  /* 0x000000ff0c00720c */ /* 0x000fe20003f86270 */
[----:B------:R-:W-:Y:S01]  /*3370*/  IMAD.MOV R6, RZ, RZ, -R6 ;  /* 0x000000ffff067224 */ /* 0x000fe200078e0a06 */
[----:B------:R-:W-:Y:S01]  /*3380*/  IABS R14, R4 ;  /* 0x00000004000e7213 */ /* 0x000fe20000000000 */
[----:B------:R-:W-:Y:S01]  /*3390*/  @!P2 IMAD.MOV R33, RZ, RZ, -R33 ;  /* 0x000000ffff21a224 */ /* 0x000fe200078e0a21 */
[----:B------:R-:W-:Y:S01]  /*33a0*/  ISETP.GE.AND P2, PT, R8, RZ, PT ;  /* 0x000000ff0800720c */ /* 0x000fe20003f46270 */
[--C-:B------:R-:W-:Y:S01]  /*33b0*/  @!P6 IMAD.IADD R43, R43, 0x1, -R0.reuse ;  /* 0x000000012b2be824 */ /* 0x100fe200078e0a00 */
[----:B------:R-:W-:Y:S01]  /*33c0*/  LOP3.LUT R8, R2, 0xe, RZ, 0xfc, !PT ;  /* 0x0000000e02087812 */ /* 0x000fe200078efcff */
[C---:B------:R-:W-:Y:S02]  /*33d0*/  IMAD R47, R0.reuse, R6, R47 ;  /* 0x00000006002f7224 */ /* 0x040fe400078e022f */
[----:B------:R-:W-:Y:S01]  /*33e0*/  @!P3 IMAD.IADD R45, R45, 0x1, -R0 ;  /* 0x000000012d2db824 */ /* 0x000fe200078e0a00 */
[----:B------:R-:W-:Y:S01]  /*33f0*/  IABS R49, R8 ;  /* 0x0000000800317213 */ /* 0x000fe20000000000 */
[----:B------:R-:W-:Y:S01]  /*3400*/  IMAD.HI.U32 R12, R3, R32, RZ ;  /* 0x00000020030c7227 */ /* 0x000fe200078e00ff */
[----:B------:R-:W-:-:S02]  /*3410*/  ISETP.GT.U32.AND P6, PT, R0, R43, PT ;  /* 0x0000002b0000720c */ /* 0x000fc40003fc4070 */
[----:B------:R-:W-:Y:S01]  /*3420*/  ISETP.GT.U32.AND P3, PT, R0, R47, PT ;  /* 0x0000002f0000720c */ /* 0x000fe20003f64070 */
[----:B------:R-:W-:-:S04]  /*3430*/  IMAD.HI.U32 R10, R3, R49, RZ ;  /* 0x00000031030a7227 */ /* 0x000fc800078e00ff */
[----:B------:R-:W-:Y:S02]  /*3440*/  IMAD.MOV R10, RZ, RZ, -R10 ;  /* 0x000000ffff0a7224 */ /* 0x000fe400078e0a0a */
[----:B-1----:R-:W-:Y:S02]  /*3450*/  IMAD.MOV R6, RZ, RZ, -R5 ;  /* 0x000000ffff067224 */ /* 0x002fe400078e0a05 */
[----:B------:R-:W-:Y:S02]  /*3460*/  IMAD R49, R0, R10, R49 ;  /* 0x0000000a00317224 */ /* 0x000fe400078e0231 */
[--C-:B------:R-:W-:Y:S01]  /*3470*/  @!P6 IMAD.IADD R43, R43, 0x1, -R0.reuse ;  /* 0x000000012b2be824 */ /* 0x100fe200078e0a00 */
[----:B------:R-:W-:Y:S01]  /*3480*/  ISETP.GE.AND P6, PT, R4, RZ, PT ;  /* 0x000000ff0400720c */ /* 0x000fe20003fc6270 */
[----:B------:R-:W-:Y:S01]  /*3490*/  @!P3 IMAD.IADD R47, R47, 0x1, -R0 ;  /* 0x000000012f2fb824 */ /* 0x000fe200078e0a00 */
[----:B------:R-:W-:Y:S01]  /*34a0*/  ISETP.GT.U32.AND P3, PT, R0, R45, PT ;  /* 0x0000002d0000720c */ /* 0x000fe20003f64070 */
[----:B------:R-:W-:-:S02]  /*34b0*/  IMAD R59, R6, R65, RZ ;  /* 0x00000041063b7224 */ /* 0x000fc400078e02ff */
[----:B------:R-:W-:-:S04]  /*34c0*/  IMAD.HI.U32 R6, R3, R14, RZ ;  /* 0x0000000e03067227 */ /* 0x000fc800078e00ff */
[----:B------:R-:W-:Y:S01]  /*34d0*/  @!P4 IMAD.MOV R39, RZ, RZ, -R39 ;  /* 0x000000ffff27c224 */ /* 0x000fe200078e0a27 */
[----:B------:R-:W-:Y:S01]  /*34e0*/  ISETP.GE.AND P4, PT, R8, RZ, PT ;  /* 0x000000ff0800720c */ /* 0x000fe20003f86270 */
[----:B------:R-:W-:Y:S01]  /*34f0*/  @!P1 IMAD.MOV R43, RZ, RZ, -R43 ;  /* 0x000000ffff2b9224 */ /* 0x000fe200078e0a2b */
[----:B------:R-:W-:Y:S01]  /*3500*/  ISETP.GT.U32.AND P1, PT, R0, R49, PT ;  /* 0x000000310000720c */ /* 0x000fe20003f24070 */
[----:B------:R-:W-:Y:S02]  /*3510*/  IMAD.MOV.U32 R4, RZ, RZ, RZ ;  /* 0x000000ffff047224 */ /* 0x000fe400078e00ff */
[----:B------:R-:W-:-:S04]  /*3520*/  IMAD.HI.U32 R8, R3, R28, RZ ;  /* 0x0000001c03087227 */ /* 0x000fc800078e00ff */
[----:B------:R-:W-:Y:S02]  /*3530*/  IMAD.MOV R51, RZ, RZ, -R6 ;  /* 0x000000ffff337224 */ /* 0x000fe400078e0a06 */
[----:B------:R-:W-:-:S04]  /*3540*/  IMAD.HI.U32 R6, R5, R59, R4 ;  /* 0x0000003b05067227 */ /* 0x000fc800078e0004 */
[----:B------:R-:W-:Y:S02]  /*3550*/  IMAD.MOV R53, RZ, RZ, -R8 ;  /* 0x000000ffff357224 */ /* 0x000fe400078e0a08 */
[C---:B------:R-:W-:Y:S01]  /*3560*/  IMAD R5, R0.reuse, R51, R14 ;  /* 0x0000003300057224 */ /* 0x040fe200078e020e */
[----:B------:R-:W-:Y:S01]  /*3570*/  IABS R14, R56 ;  /* 0x00000038000e7213 */ /* 0x000fe20000000000 */
[----:B------:R-:W-:Y:S01]  /*3580*/  IMAD R51, R0, R53, R28 ;  /* 0x0000003500337224 */ /* 0x000fe200078e021c */
[----:B------:R-:W-:Y:S01]  /*3590*/  LOP3.LUT R28, R2, 0x4, RZ, 0xfc, !PT ;  /* 0x00000004021c7812 */ /* 0x000fe200078efcff */
[--C-:B------:R-:W-:Y:S01]  /*35a0*/  @!P3 IMAD.IADD R45, R45, 0x1, -R0.reuse ;  /* 0x000000012d2db824 */ /* 0x100fe200078e0a00 */
[C---:B------:R-:W-:Y:S01]  /*35b0*/  ISETP.GT.U32.AND P3, PT, R0.reuse, R5, PT ;  /* 0x000000050000720c */ /* 0x040fe20003f64070 */
[----:B------:R-:W-:Y:S01]  /*35c0*/  @!P1 IMAD.IADD R49, R49, 0x1, -R0 ;  /* 0x0000000131319824 */ /* 0x000fe200078e0a00 */
[----:B------:R-:W-:Y:S01]  /*35d0*/  ISETP.GT.U32.AND P1, PT, R0, R51, PT ;  /* 0x000000330000720c */ /* 0x000fe20003f24070 */
[----:B------:R-:W-:Y:S01]  /*35e0*/  IMAD.HI.U32 R10, R3, R30, RZ ;  /* 0x0000001e030a7227 */ /* 0x000fe200078e00ff */
[----:B------:R-:W-:-:S03]  /*35f0*/  IABS R8, R28 ;  /* 0x0000001c00087213 */ /* 0x000fc60000000000 */
[----:B------:R-:W-:Y:S01]  /*3600*/  @!P2 IMAD.MOV R41, RZ, RZ, -R41 ;  /* 0x000000ffff29a224 */ /* 0x000fe200078e0a29 */
[C---:B------:R-:W-:Y:S01]  /*3610*/  ISETP.GT.U32.AND P2, PT, R0.reuse, R47, PT ;  /* 0x0000002f0000720c */ /* 0x040fe20003f44070 */
[----:B------:R-:W-:Y:S02]  /*3620*/  IMAD.MOV R55, RZ, RZ, -R10 ;  /* 0x000000ffff377224 */ /* 0x000fe400078e0a0a */
[----:B------:R-:W-:Y:S01]  /*3630*/  IMAD.MOV R57, RZ, RZ, -R12 ;  /* 0x000000ffff397224 */ /* 0x000fe200078e0a0c */
[----:B------:R-:W-:Y:S01]  /*3640*/  IABS R12, R2 ;  /* 0x00000002000c7213 */ /* 0x000fe20000000000 */
[--C-:B------:R-:W-:Y:S01]  /*3650*/  @!P3 IMAD.IADD R5, R5, 0x1, -R0.reuse ;  /* 0x000000010505b824 */ /* 0x100fe200078e0a00 */
[C---:B------:R-:W-:Y:S01]  /*3660*/  ISETP.GT.U32.AND P3, PT, R0.reuse, R49, PT ;  /* 0x000000310000720c */ /* 0x040fe20003f64070 */
[----:B------:R-:W-:Y:S02]  /*3670*/  @!P1 IMAD.IADD R51, R51, 0x1, -R0 ;  /* 0x0000000133339824 */ /* 0x000fe400078e0a00 */
[C---:B------:R-:W-:Y:S01]  /*3680*/  IMAD R53, R0.reuse, R55, R30 ;  /* 0x0000003700357224 */ /* 0x040fe200078e021e */
[C---:B------:R-:W-:Y:S01]  /*3690*/  ISETP.GT.U32.AND P1, PT, R0.reuse, R5, PT ;  /* 0x000000050000720c */ /* 0x040fe20003f24070 */
[----:B------:R-:W-:Y:S01]  /*36a0*/  IMAD R55, R0, R57, R32 ;  /* 0x0000003900377224 */ /* 0x000fe200078e0220 */
[C---:B------:R-:W-:Y:S01]  /*36b0*/  LOP3.LUT R30, R2.reuse, 0x2, RZ, 0xfc, !PT ;  /* 0x00000002021e7812 */ /* 0x040fe200078efcff */
[----:B------:R-:W-:Y:S01]  /*36c0*/  @!P2 IMAD.IADD R47, R47, 0x1, -R0 ;  /* 0x000000012f2fa824 */ /* 0x000fe200078e0a00 */
[----:B------:R-:W-:Y:S01]  /*36d0*/  ISETP.GE.AND P2, PT, R2, RZ, PT ;  /* 0x000000ff0200720c */ /* 0x000fe20003f46270 */
[----:B------:R-:W-:Y:S01]  /*36e0*/  IMAD.HI.U32 R2, R3, R8, RZ ;  /* 0x0000000803027227 */ /* 0x000fe200078e00ff */
[----:B------:R-:W-:-:S03]  /*36f0*/  IABS R10, R30 ;  /* 0x0000001e000a7213 */ /* 0x000fc60000000000 */
[----:B------:R-:W-:Y:S01]  /*3700*/  @!P0 IMAD.MOV R45, RZ, RZ, -R45 ;  /* 0x000000ffff2d8224 */ /* 0x000fe200078e0a2d */
[----:B------:R-:W-:Y:S01]  /*3710*/  ISETP.GT.U32.AND P0, PT, R0, R51, PT ;  /* 0x000000330000720c */ /* 0x000fe20003f04070 */
[----:B------:R-:W-:-:S04]  /*3720*/  IMAD.HI.U32 R4, R3, R10, RZ ;  /* 0x0000000a03047227 */ /* 0x000fc800078e00ff */
[--C-:B------:R-:W-:Y:S01]  /*3730*/  @!P3 IMAD.IADD R49, R49, 0x1, -R0.reuse ;  /* 0x000000013131b824 */ /* 0x100fe200078e0a00 */
[C---:B------:R-:W-:Y:S01]  /*3740*/  ISETP.GT.U32.AND P3, PT, R0.reuse, R53, PT ;  /* 0x000000350000720c */ /* 0x040fe20003f64070 */
[----:B------:R-:W-:Y:S01]  /*3750*/  @!P1 IMAD.IADD R5, R5, 0x1, -R0 ;  /* 0x0000000105059824 */ /* 0x000fe200078e0a00 */
[----:B------:R-:W-:Y:S01]  /*3760*/  ISETP.GT.U32.AND P1, PT, R0, R55, PT ;  /* 0x000000370000720c */ /* 0x000fe20003f24070 */
[----:B------:R-:W-:-:S04]  /*3770*/  IMAD.HI.U32 R3, R3, R12, RZ ;  /* 0x0000000c03037227 */ /* 0x000fc800078e00ff */
[----:B------:R-:W-:Y:S01]  /*3780*/  IMAD.MOV R57, RZ, RZ, -R2 ;  /* 0x000000ffff397224 */ /* 0x000fe200078e0a02 */
[----:B------:R-:W-:Y:S01]  /*3790*/  LOP3.LUT R2, R54, 0x7, RZ, 0xc0, !PT ;  /* 0x0000000736027812 */ /* 0x000fe200078ec0ff */
[----:B------:R-:W-:Y:S02]  /*37a0*/  IMAD.MOV R59, RZ, RZ, -R4 ;  /* 0x000000ffff3b7224 */ /* 0x000fe400078e0a04 */
[----:B------:R-:W-:Y:S02]  /*37b0*/  IMAD.MOV R61, RZ, RZ, -R3 ;  /* 0x000000ffff3d7224 */ /* 0x000fe400078e0a03 */
[C---:B------:R-:W-:Y:S02]  /*37c0*/  IMAD R3, R0.reuse, R57, R8 ;  /* 0x0000003900037224 */ /* 0x040fe400078e0208 */
[C---:B------:R-:W-:Y:S02]  /*37d0*/  IMAD R57, R0.reuse, R59, R10 ;  /* 0x0000003b00397224 */ /* 0x040fe400078e020a */
[----:B------:R-:W-:-:S02]  /*37e0*/  IMAD R59, R0, R61, R12 ;  /* 0x0000003d003b7224 */ /* 0x000fc400078e020c */
[--C-:B------:R-:W-:Y:S02]  /*37f0*/  @!P0 IMAD.IADD R51, R51, 0x1, -R0.reuse ;  /* 0x0000000133338824 */ /* 0x100fe400078e0a00 */
[--C-:B------:R-:W-:Y:S01]  /*3800*/  @!P3 IMAD.IADD R53, R53, 0x1, -R0.reuse ;  /* 0x000000013535b824 */ /* 0x100fe200078e0a00 */
[C---:B------:R-:W-:Y:S01]  /*3810*/  ISETP.GT.U32.AND P0, PT, R0.reuse, R59, PT ;  /* 0x0000003b0000720c */ /* 0x040fe20003f04070 */
[----:B------:R-:W-:Y:S01]  /*3820*/  @!P1 IMAD.IADD R55, R55, 0x1, -R0 ;  /* 0x0000000137379824 */ /* 0x000fe200078e0a00 */
[----:B------:R-:W-:Y:S01]  /*3830*/  ISETP.GT.U32.AND P3, PT, R0, R3, PT ;  /* 0x000000030000720c */ /* 0x000fe20003f64070 */
[----:B------:R-:W-:Y:S01]  /*3840*/  IMAD.HI.U32 R6, R6, R14, RZ ;  /* 0x0000000e06067227 */ /* 0x000fe200078e00ff */
[----:B------:R-:W-:-:S03]  /*3850*/  ISETP.GT.U32.AND P1, PT, R0, R57, PT ;  /* 0x000000390000720c */ /* 0x000fc60003f24070 */
[----:B------:R-:W-:Y:S02]  /*3860*/  IMAD.SHL.U32 R4, R54, 0x8, RZ ;  /* 0x0000000836047824 */ /* 0x000fe400078e00ff */
[----:B------:R-:W-:Y:S02]  /*3870*/  IMAD.MOV R6, RZ, RZ, -R6 ;  /* 0x000000ffff067224 */ /* 0x000fe400078e0a06 */
[----:B------:R-:W-:Y:S01]  /*3880*/  @!P5 IMAD.MOV R47, RZ, RZ, -R47 ;  /* 0x000000ffff2fd224 */ /* 0x000fe200078e0a2f */
[----:B------:R-:W-:Y:S01]  /*3890*/  LOP3.LUT R61, R4, 0x30, RZ, 0xc0, !PT ;  /* 0x00000030043d7812 */ /* 0x000fe200078ec0ff */
[----:B------:R-:W-:Y:S01]  /*38a0*/  IMAD R4, R65, R6, R14 ;  /* 0x0000000641047224 */ /* 0x000fe200078e020e */
[C---:B------:R-:W-:Y:S01]  /*38b0*/  ISETP.GT.U32.AND P5, PT, R0.reuse, R55, PT ;  /* 0x000000370000720c */ /* 0x040fe20003fa4070 */
[--C-:B------:R-:W-:Y:S02]  /*38c0*/  @!P0 IMAD.IADD R59, R59, 0x1, -R0.reuse ;  /* 0x000000013b3b8824 */ /* 0x100fe400078e0a00 */
[--C-:B------:R-:W-:Y:S01]  /*38d0*/  @!P3 IMAD.IADD R3, R3, 0x1, -R0.reuse ;  /* 0x000000010303b824 */ /* 0x100fe200078e0a00 */
[----:B------:R-:W-:Y:S01]  /*38e0*/  ISETP.GT.U32.AND P0, PT, R65, R4, PT ;  /* 0x000000044100720c */ /* 0x000fe20003f04070 */
[--C-:B------:R-:W-:Y:S01]  /*38f0*/  @!P1 IMAD.IADD R57, R57, 0x1, -R0.reuse ;  /* 0x0000000139399824 */ /* 0x100fe200078e0a00 */
[C---:B------:R-:W-:Y:S01]  /*3900*/  ISETP.GT.U32.AND P3, PT, R0.reuse, R53, PT ;  /* 0x000000350000720c */ /* 0x040fe20003f64070 */
[----:B------:R-:W-:Y:S01]  /*3910*/  @!P4 IMAD.MOV R49, RZ, RZ, -R49 ;  /* 0x000000ffff31c224 */ /* 0x000fe200078e0a31 */
[C---:B------:R-:W-:Y:S01]  /*3920*/  ISETP.GT.U32.AND P4, PT, R0.reuse, R59, PT ;  /* 0x0000003b0000720c */ /* 0x040fe20003f84070 */
[----:B------:R-:W-:Y:S01]  /*3930*/  @!P6 IMAD.MOV R5, RZ, RZ, -R5 ;  /* 0x000000ffff05e224 */ /* 0x000fe200078e0a05 */
[----:B------:R-:W-:Y:S01]  /*3940*/  ISETP.GT.U32.AND P1, PT, R0, R3, PT ;  /* 0x000000030000720c */ /* 0x000fe20003f24070 */
[----:B------:R-:W-:Y:S01]  /*3950*/  IMAD R63, R2, 0x40, R61 ;  /* 0x00000040023f7824 */ /* 0x000fe200078e023d */
[----:B------:R-:W-:Y:S01]  /*3960*/  ISETP.GT.U32.AND P6, PT, R0, R57, PT ;  /* 0x000000390000720c */ /* 0x000fe20003fc4070 */
[----:B------:R-:W-:Y:S01]  /*3970*/  @!P5 IMAD.IADD R55, R55, 0x1, -R0 ;  /* 0x000000013737d824 */ /* 0x000fe200078e0a00 */
[----:B------:R-:W-:Y:S01]  /*3980*/  ISETP.GE.AND P5, PT, R36, RZ, PT ;  /* 0x000000ff2400720c */ /* 0x000fe20003fa6270 */
[----:B------:R-:W-:-:S02]  /*3990*/  IMAD R61, R2, 0x90, RZ ;  /* 0x00000090023d7824 */ /* 0x000fc400078e02ff */
[----:B------:R-:W-:Y:S02]  /*39a0*/  @!P0 IMAD.IADD R4, R4, 0x1, -R65 ;  /* 0x0000000104048824 */ /* 0x000fe400078e0a41 */
[--C-:B------:R-:W-:Y:S01]  /*39b0*/  @!P3 IMAD.IADD R53, R53, 0x1, -R0.reuse ;  /* 0x000000013535b824 */ /* 0x100fe200078e0a00 */
[----:B------:R-:W-:Y:S01]  /*39c0*/  ISETP.GE.AND P3, PT, R34, RZ, PT ;  /* 0x000000ff2200720c */ /* 0x000fe20003f66270 */
[--C-:B------:R-:W-:Y:S01]  /*39d0*/  @!P4 IMAD.IADD R59, R59, 0x1, -R0.reuse ;  /* 0x000000013b3bc824 */ /* 0x100fe200078e0a00 */
[----:B------:R-:W-:Y:S01]  /*39e0*/  ISETP.GT.U32.AND P0, PT, R65, R4, PT ;  /* 0x000000044100720c */ /* 0x000fe20003f04070 */
[--C-:B------:R-:W-:Y:S01]  /*39f0*/  @!P1 IMAD.IADD R3, R3, 0x1, -R0.reuse ;  /* 0x0000000103039824 */ /* 0x100fe200078e0a00 */
[----:B------:R-:W-:Y:S01]  /*3a00*/  ISETP.GE.AND P4, PT, R38, RZ, PT ;  /* 0x000000ff2600720c */ /* 0x000fe20003f86270 */
[----:B------:R-:W-:Y:S01]  /*3a10*/  @!P6 IMAD.IADD R57, R57, 0x1, -R0 ;  /* 0x000000013939e824 */ /* 0x000fe200078e0a00 */
[----:B------:R-:W-:Y:S01]  /*3a20*/  ISETP.GE.AND P1, PT, R28, RZ, PT ;  /* 0x000000ff1c00720c */ /* 0x000fe20003f26270 */
[----:B------:R-:W-:Y:S01]  /*3a30*/  @!P5 IMAD.MOV R53, RZ, RZ, -R53 ;  /* 0x000000ffff35d224 */ /* 0x000fe200078e0a35 */
[----:B------:R-:W-:Y:S01]  /*3a40*/  ISETP.GE.AND P6, PT, R30, RZ, PT ;  /* 0x000000ff1e00720c */ /* 0x000fe20003fc6270 */
[----:B------:R-:W-:Y:S01]  /*3a50*/  @!P2 IMAD.MOV R59, RZ, RZ, -R59 ;  /* 0x000000ffff3ba224 */ /* 0x000fe200078e0a3b */
[----:B------:R-:W-:Y:S01]  /*3a60*/  LOP3.LUT R0, RZ, c[0x0][0x17c], RZ, 0x33, !PT ;  /* 0x00005f00ff007a12 */ /* 0x000fe200078e33ff */
[----:B------:R-:W-:-:S02]  /*3a70*/  IMAD.SHL.U32 R6, R54, 0x2, RZ ;  /* 0x0000000236067824 */ /* 0x000fc400078e00ff */
[----:B------:R-:W-:Y:S02]  /*3a80*/  @!P3 IMAD.MOV R51, RZ, RZ, -R51 ;  /* 0x000000ffff33b224 */ /* 0x000fe400078e0a33 */
[----:B------:R-:W-:Y:S01]  /*3a90*/  @!P0 IMAD.IADD R4, R4, 0x1, -R65 ;  /* 0x0000000104048824 */ /* 0x000fe200078e0a41 */
[----:B------:R-:W-:Y:S01]  /*3aa0*/  ISETP.NE.AND P0, PT, RZ, c[0x0][0x17c], PT ;  /* 0x00005f00ff007a0c */ /* 0x000fe20003f05270 */
[----:B------:R-:W-:Y:S01]  /*3ab0*/  @!P4 IMAD.MOV R55, RZ, RZ, -R55 ;  /* 0x000000ffff37c224 */ /* 0x000fe200078e0a37 */
[----:B------:R-:W-:Y:S01]  /*3ac0*/  LOP3.LUT R61, R61, 0x10, R6, 0x78, !PT ;  /* 0x000000103d3d7812 */ /* 0x000fe200078e7806 */
[----:B------:R-:W-:Y:S01]  /*3ad0*/  @!P1 IMAD.MOV R3, RZ, RZ, -R3 ;  /* 0x000000ffff039224 */ /* 0x000fe200078e0a03 */
[C---:B------:R-:W-:Y:S01]  /*3ae0*/  SEL R14, R0.reuse, R9, !P0 ;  /* 0x00000009000e7207 */ /* 0x040fe20004000000 */
[----:B------:R-:W-:Y:S01]  /*3af0*/  @!P6 IMAD.MOV R57, RZ, RZ, -R57 ;  /* 0x000000ffff39e224 */ /* 0x000fe200078e0a39 */
[C---:B------:R-:W-:Y:S01]  /*3b00*/  SEL R228, R0.reuse, R11, !P0 ;  /* 0x0000000b00e47207 */ /* 0x040fe20004000000 */
[----:B------:R-:W-:Y:S01]  /*3b10*/  CS2R R64, SRZ ;  /* 0x0000000000407805 */ /* 0x000fe2000001ff00 */
[----:B------:R-:W-:Y:S01]  /*3b20*/  SEL R238, R0, R13, !P0 ;  /* 0x0000000d00ee7207 */ /* 0x000fe20004000000 */
[----:B------:R-:W-:Y:S01]  /*3b30*/  IMAD R14, R14, c[0x0][0x190], RZ ;  /* 0x000064000e0e7a24 */ /* 0x000fe200078e02ff */
[----:B------:R-:W-:Y:S01]  /*3b40*/  SEL R252, R0, R252, !P0 ;  /* 0x000000fc00fc7207 */ /* 0x000fe20004000000 */
[----:B------:R-:W-:Y:S01]  /*3b50*/  IMAD R228, R228, c[0x0][0x190], RZ ;  /* 0x00006400e4e47a24 */ /* 0x000fe200078e02ff */
[----:B------:R-:W-:Y:S01]  /*3b60*/  SEL R187, R0, R187, !P0 ;  /* 0x000000bb00bb7207 */ /* 0x000fe20004000000 */
[----:B------:R-:W-:Y:S01]  /*3b70*/  IMAD R238, R238, c[0x0][0x190], RZ ;  /* 0x00006400eeee7a24 */ /* 0x000fe200078e02ff */
[----:B------:R-:W-:Y:S01]  /*3b80*/  SEL R189, R0, R189, !P0 ;  /* 0x000000bd00bd7207 */ /* 0x000fe20004000000 */
[----:B------:R-:W-:Y:S01]  /*3b90*/  IMAD R252, R252, c[0x0][0x190], RZ ;  /* 0x00006400fcfc7a24 */ /* 0x000fe200078e02ff */
[C---:B------:R-:W-:Y:S01]  /*3ba0*/  SEL R27, R0.reuse, R27, !P0 ;  /* 0x0000001b001b7207 */ /* 0x040fe20004000000 */
[----:B------:R-:W-:Y:S01]  /*3bb0*/  IMAD R187, R187, c[0x0][0x190], RZ ;  /* 0x00006400bbbb7a24 */ /* 0x000fe200078e02ff */
[C---:B------:R-:W-:Y:S01]  /*3bc0*/  SEL R190, R0.reuse, R190, !P0 ;  /* 0x000000be00be7207 */ /* 0x040fe20004000000 */
[----:B------:R-:W-:Y:S01]  /*3bd0*/  IMAD R189, R189, c[0x0][0x190], RZ ;  /* 0x00006400bdbd7a24 */ /* 0x000fe200078e02ff */
[C---:B------:R-:W-:Y:S01]  /*3be0*/  SEL R192, R0.reuse, R192, !P0 ;  /* 0x000000c000c07207 */ /* 0x040fe20004000000 */
        /* <DEDUP_REMOVED lines=111> */
[----:B------:R-:W-:Y:S01]  /*42e0*/  ISETP.GE.AND P1, PT, R56, RZ, PT ;  /* 0x000000ff3800720c */ /* 0x000fe20003f26270 */
[----:B------:R-:W-:Y:S01]  /*42f0*/  IMAD R237, R237, c[0x0][0x190], RZ ;  /* 0x00006400eded7a24 */ /* 0x000fe200078e02ff */
[----:B------:R-:W-:Y:S01]  /*4300*/  ISETP.NE.AND P0, PT, RZ, c[0x0][0x178], PT ;  /* 0x00005e00ff007a0c */ /* 0x000fe20003f05270 */
[----:B------:R-:W-:Y:S01]  /*4310*/  IMAD R251, R251, c[0x0][0x190], RZ ;  /* 0x00006400fbfb7a24 */ /* 0x000fe200078e02ff */
[----:B------:R-:W-:Y:S01]  /*4320*/  LOP3.LUT R0, R54, 0x1f, RZ, 0xc0, !PT ;  /* 0x0000001f36007812 */ /* 0x000fe200078ec0ff */
[----:B------:R-:W-:Y:S01]  /*4330*/  IMAD.MOV.U32 R3, RZ, RZ, c[0x0][0x180] ;  /* 0x00006000ff037624 */ /* 0x000fe200078e00ff */
[C---:B------:R-:W-:Y:S01]  /*4340*/  LEA R29, P2, R189.reuse, c[0x0][0x168], 0x1 ;  /* 0x00005a00bd1d7a11 */ /* 0x040fe200078408ff */
[----:B------:R-:W-:Y:S01]  /*4350*/  CS2R R32, SRZ ;  /* 0x0000000000207805 */ /* 0x000fe2000001ff00 */
[----:B------:R-:W-:Y:S01]  /*4360*/  LEA R191, P4, R190, c[0x0][0x168], 0x1 ;  /* 0x00005a00bebf7a11 */ /* 0x000fe200078808ff */
[----:B------:R-:W-:Y:S01]  /*4370*/  IMAD R2, R0, c[0x0][0x18c], RZ ;  /* 0x0000630000027a24 */ /* 0x000fe200078e02ff */
[----:B------:R-:W-:Y:S01]  /*4380*/  LEA.HI.X.SX32 R189, R189, c[0x0][0x16c], 0x1, P2 ;  /* 0x00005b00bdbd7a11 */ /* 0x000fe200010f0eff */
[----:B------:R-:W-:Y:S01]  /*4390*/  CS2R R34, SRZ ;  /* 0x0000000000227805 */ /* 0x000fe2000001ff00 */
[----:B------:R-:W-:Y:S01]  /*43a0*/  LEA.HI.X.SX32 R190, R190, c[0x0][0x16c], 0x1, P4 ;  /* 0x00005b00bebe7a11 */ /* 0x000fe200020f0eff */
[----:B------:R-:W-:Y:S01]  /*43b0*/  @!P1 IMAD.MOV R4, RZ, RZ, -R4 ;  /* 0x000000ffff049224 */ /* 0x000fe200078e0a04 */
[----:B------:R-:W-:Y:S01]  /*43c0*/  SHF.R.S32.HI R5, RZ, 0x1f, R2 ;  /* 0x0000001fff057819 */ /* 0x000fe20000011402 */
[----:B------:R-:W-:Y:S01]  /*43d0*/  CS2R R40, SRZ ;  /* 0x0000000000287805 */ /* 0x000fe2000001ff00 */
[----:B------:R-:W-:Y:S01]  /*43e0*/  @!P0 LOP3.LUT R4, RZ, c[0x0][0x178], RZ, 0x33, !PT ;  /* 0x00005e00ff048a12 */ /* 0x000fe200078e33ff */
[----:B------:R-:W-:Y:S01]  /*43f0*/  CS2R R42, SRZ ;  /* 0x00000000002a7805 */ /* 0x000fe2000001ff00 */
[----:B------:R-:W-:Y:S01]  /*4400*/  LEA R28, P0, R252, c[0x0][0x168], 0x1 ;  /* 0x00005a00fc1c7a11 */ /* 0x000fe200078008ff */
[----:B------:R-:W-:Y:S01]  /*4410*/  CS2R R54, SRZ ;  /* 0x0000000000367805 */ /* 0x000fe2000001ff00 */
[----:B------:R-:W-:Y:S01]  /*4420*/  SHF.L.U64.HI R0, R2, 0x1, R5 ;  /* 0x0000000102007819 */ /* 0x000fe20000010205 */
[----:B------:R-:W-:Y:S01]  /*4430*/  IMAD R5, R4, c[0x0][0x184], RZ ;  /* 0x0000610004057a24 */ /* 0x000fe200078e02ff */
[----:B------:R-:W-:Y:S01]  /*4440*/  LEA R188, P1, R187, c[0x0][0x168], 0x1 ;  /* 0x00005a00bbbc7a11 */ /* 0x000fe200078208ff */
[----:B------:R1:W-:Y:S01]  /*4450*/  STL [R1+0xa4], R28 ;  /* 0x0000a41c01007387 */ /* 0x0003e20000100800 */
[----:B------:R-:W-:Y:S01]  /*4460*/  LEA.HI.X.SX32 R252, R252, c[0x0][0x16c], 0x1, P0 ;  /* 0x00005b00fcfc7a11 */ /* 0x000fe200000f0eff */
[----:B------:R-:W-:Y:S01]  /*4470*/  CS2R R36, SRZ ;  /* 0x0000000000247805 */ /* 0x000fe2000001ff00 */
[----:B------:R-:W-:Y:S01]  /*4480*/  LEA R4, P6, R5, c[0x0][0x160], 0x1 ;  /* 0x0000580005047a11 */ /* 0x000fe200078c08ff */
[----:B------:R2:W-:Y:S01]  /*4490*/  STL [R1], R29 ;  /* 0x0000001d01007387 */ /* 0x0005e20000100800 */
[----:B------:R-:W-:Y:S01]  /*44a0*/  LEA.HI.X.SX32 R187, R187, c[0x0][0x16c], 0x1, P1 ;  /* 0x00005b00bbbb7a11 */ /* 0x000fe200008f0eff */
[----:B------:R-:W-:Y:S01]  /*44b0*/  CS2R R38, SRZ ;  /* 0x0000000000267805 */ /* 0x000fe2000001ff00 */
[----:B------:R-:W-:Y:S01]  /*44c0*/  LEA.HI.X.SX32 R5, R5, c[0x0][0x164], 0x1, P6 ;  /* 0x0000590005057a11 */ /* 0x000fe200030f0eff */
[----:B------:R-:W-:Y:S01]  /*44d0*/  CS2R R44, SRZ ;  /* 0x00000000002c7805 */ /* 0x000fe2000001ff00 */
[----:B------:R-:W-:Y:S01]  /*44e0*/  LEA R194, P0, R193, c[0x0][0x168], 0x1 ;  /* 0x00005a00c1c27a11 */ /* 0x000fe200078008ff */
[----:B------:R-:W-:Y:S01]  /*44f0*/  CS2R R46, SRZ ;  /* 0x00000000002e7805 */ /* 0x000fe2000001ff00 */
[----:B-1----:R-:W-:Y:S01]  /*4500*/  LEA R28, P3, R27, c[0x0][0x168], 0x1 ;  /* 0x00005a001b1c7a11 */ /* 0x002fe200078608ff */
[----:B0-----:R-:W-:Y:S01]  /*4510*/  CS2R R56, SRZ ;  /* 0x0000000000387805 */ /* 0x001fe2000001ff00 */
[----:B------:R-:W-:Y:S01]  /*4520*/  LEA.HI.X.SX32 R193, R193, c[0x0][0x16c], 0x1, P0 ;  /* 0x00005b00c1c17a11 */ /* 0x000fe200000f0eff */
[----:B------:R-:W-:Y:S01]  /*4530*/  CS2R R58, SRZ ;  /* 0x00000000003a7805 */ /* 0x000fe2000001ff00 */
[C---:B--2---:R-:W-:Y:S01]  /*4540*/  LEA R29, P5, R192.reuse, c[0x0][0x168], 0x1 ;  /* 0x00005a00c01d7a11 */ /* 0x044fe200078a08ff */
[----:B------:R0:W-:Y:S01]  /*4550*/  STL [R1+0xa8], R28 ;  /* 0x0000a81c01007387 */ /* 0x0001e20000100800 */
[----:B------:R-:W-:Y:S01]  /*4560*/  LEA.HI.X.SX32 R27, R27, c[0x0][0x16c], 0x1, P3 ;  /* 0x00005b001b1b7a11 */ /* 0x000fe200018f0eff */
[----:B------:R-:W-:Y:S01]  /*4570*/  CS2R R48, SRZ ;  /* 0x0000000000307805 */ /* 0x000fe2000001ff00 */
[----:B------:R-:W-:Y:S01]  /*4580*/  LEA.HI.X.SX32 R192, R192, c[0x0][0x16c], 0x1, P5 ;  /* 0x00005b00c0c07a11 */ /* 0x000fe200028f0eff */
[----:B------:R1:W-:Y:S01]  /*4590*/  STL [R1+0x8], R29 ;  /* 0x0000081d01007387 */ /* 0x0003e20000100800 */
[----:B------:R-:W-:Y:S01]  /*45a0*/  LEA R197, P3, R196, c[0x0][0x168], 0x1 ;  /* 0x00005a00c4c57a11 */ /* 0x000fe200078608ff */
[----:B------:R-:W-:Y:S01]  /*45b0*/  CS2R R50, SRZ ;  /* 0x0000000000327805 */ /* 0x000fe2000001ff00 */
[----:B------:R-:W-:Y:S01]  /*45c0*/  LOP3.LUT R63, R63, 0x30, R6, 0x78, !PT ;  /* 0x000000303f3f7812 */ /* 0x000fe200078e7806 */
[----:B------:R-:W-:Y:S01]  /*45d0*/  IMAD.SHL.U32 R6, R52, 0x2, RZ ;  /* 0x0000000234067824 */ /* 0x000fe200078e00ff */
[----:B------:R-:W-:Y:S01]  /*45e0*/  LEA.HI.X.SX32 R196, R196, c[0x0][0x16c], 0x1, P3 ;  /* 0x00005b00c4c47a11 */ /* 0x000fe200018f0eff */
[----:B------:R-:W-:Y:S01]  /*45f0*/  CS2R R52, SRZ ;  /* 0x0000000000347805 */ /* 0x000fe2000001ff00 */
[----:B0-----:R-:W-:Y:S01]  /*4600*/  LEA R28, P6, R26, c[0x0][0x168], 0x1 ;  /* 0x00005a001a1c7a11 */ /* 0x001fe200078c08ff */
[----:B------:R-:W-:Y:S01]  /*4610*/  IMAD R184, R184, 0x10, R63 ;  /* 0x00000010b8b87824 */ /* 0x000fe200078e023f */
[----:B------:R-:W-:Y:S01]  /*4620*/  LOP3.LUT R186, R61, 0x400, R186, 0xf8, !PT ;  /* 0x000004003dba7812 */ /* 0x000fe200078ef8ba */
[----:B------:R-:W-:Y:S01]  /*4630*/  CS2R R62, SRZ ;  /* 0x00000000003e7805 */ /* 0x000fe2000001ff00 */
[C---:B-1----:R-:W-:Y:S01]  /*4640*/  LEA R29, P1, R195.reuse, c[0x0][0x168], 0x1 ;  /* 0x00005a00c31d7a11 */ /* 0x042fe200078208ff */
[----:B------:R0:W-:Y:S01]  /*4650*/  STL [R1+0xac], R28 ;  /* 0x0000ac1c01007387 */ /* 0x0001e20000100800 */
[----:B------:R-:W-:Y:S01]  /*4660*/  LEA.HI.X.SX32 R26, R26, c[0x0][0x16c], 0x1, P6 ;  /* 0x00005b001a1a7a11 */ /* 0x000fe200030f0eff */
[----:B------:R-:W-:Y:S01]  /*4670*/  CS2R R60, SRZ ;  /* 0x00000000003c7805 */ /* 0x000fe2000001ff00 */
[----:B------:R-:W-:Y:S01]  /*4680*/  LEA.HI.X.SX32 R195, R195, c[0x0][0x16c], 0x1, P1 ;  /* 0x00005b00c3c37a11 */ /* 0x000fe200008f0eff */
[----:B------:R-:W-:Y:S01]  /*4690*/  STL [R1+0x10], R29 ;  /* 0x0000101d01007387 */ /* 0x000fe20000100800 */
[----:B------:R-:W-:Y:S01]  /*46a0*/  LEA R200, P6, R199, c[0x0][0x168], 0x1 ;  /* 0x00005a00c7c87a11 */ /* 0x000fe200078c08ff */
[----:B------:R-:W-:-:S03]  /*46b0*/  IMAD.SHL.U32 R2, R2, 0x2, RZ ;  /* 0x0000000202027824 */ /* 0x000fc600078e00ff */
[----:B------:R-:W-:Y:S02]  /*46c0*/  LEA.HI.X.SX32 R199, R199, c[0x0][0x16c], 0x1, P6 ;  /* 0x00005b00c7c77a11 */ /* 0x000fe400030f0eff */
[----:B0-----:R-:W-:-:S04]  /*46d0*/  LEA R28, P2, R25, c[0x0][0x168], 0x1 ;  /* 0x00005a00191c7a11 */ /* 0x001fc800078408ff */
[----:B------:R-:W-:Y:S01]  /*46e0*/  LEA.HI.X.SX32 R25, R25, c[0x0][0x16c], 0x1, P2 ;  /* 0x00005b0019197a11 */ /* 0x000fe200010f0eff */
[----:B------:R0:W-:Y:S01]  /*46f0*/  STL [R1+0xb0], R28 ;  /* 0x0000b01c01007387 */ /* 0x0001e20000100800 */
[----:B------:R-:W-:-:S03]  /*4700*/  LEA R203, P2, R202, c[0x0][0x168], 0x1 ;  /* 0x00005a00cacb7a11 */ /* 0x000fc600078408ff */
[----:B------:R1:W-:Y:S01]  /*4710*/  STL [R1+0x4], R27 ;  /* 0x0000041b01007387 */ /* 0x0003e20000100800 */
[----:B------:R-:W-:Y:S02]  /*4720*/  LEA.HI.X.SX32 R202, R202, c[0x0][0x16c], 0x1, P2 ;  /* 0x00005b00caca7a11 */ /* 0x000fe400010f0eff */
[----:B0-----:R-:W-:Y:S02]  /*4730*/  LEA R28, P4, R198, c[0x0][0x168], 0x1 ;  /* 0x00005a00c61c7a11 */ /* 0x001fe400078808ff */
[----:B-1----:R-:W-:-:S03]  /*4740*/  LEA R27, P5, R24, c[0x0][0x168], 0x1 ;  /* 0x00005a00181b7a11 */ /* 0x002fc600078a08ff */
[----:B------:R-:W-:Y:S01]  /*4750*/  STL [R1+0x18], R28 ;  /* 0x0000181c01007387 */ /* 0x000fe20000100800 */
[----:B------:R-:W-:Y:S02]  /*4760*/  LEA.HI.X.SX32 R198, R198, c[0x0][0x16c], 0x1, P4 ;  /* 0x00005b00c6c67a11 */ /* 0x000fe400020f0eff */
        /* <DEDUP_REMOVED lines=113> */
[C---:B------:R-:W-:Y:S02]  /*4e80*/  LEA R250, P6, R237.reuse, c[0x0][0x168], 0x1 ;  /* 0x00005a00edfa7a11 */ /* 0x040fe400078c08ff */
[C---:B0-----:R-:W-:Y:S02]  /*4e90*/  LEA R15, P1, R242.reuse, c[0x0][0x168], 0x1 ;  /* 0x00005a00f20f7a11 */ /* 0x041fe400078208ff */
[----:B------:R-:W-:Y:S02]  /*4ea0*/  LEA.HI.X.SX32 R237, R237, c[0x0][0x16c], 0x1, P6 ;  /* 0x00005b00eded7a11 */ /* 0x000fe400030f0eff */
[----:B-1----:R-:W-:Y:S01]  /*4eb0*/  LEA R14, P2, R11, c[0x0][0x168], 0x1 ;  /* 0x00005a000b0e7a11 */ /* 0x002fe200078408ff */
[----:B------:R-:W-:Y:S01]  /*4ec0*/  STL [R1+0x80], R15 ;  /* 0x0000800f01007387 */ /* 0x000fe20000100800 */
[----:B------:R-:W-:-:S02]  /*4ed0*/  LEA.HI.X.SX32 R242, R242, c[0x0][0x16c], 0x1, P1 ;  /* 0x00005b00f2f27a11 */ /* 0x000fc400008f0eff */
[----:B------:R-:W-:Y:S01]  /*4ee0*/  LEA.HI.X.SX32 R11, R11, c[0x0][0x16c], 0x1, P2 ;  /* 0x00005b000b0b7a11 */ /* 0x000fe200010f0eff */
[----:B------:R0:W-:Y:S01]  /*4ef0*/  STL [R1+0xe8], R14 ;  /* 0x0000e80e01007387 */ /* 0x0001e20000100800 */
[----:B------:R-:W-:-:S03]  /*4f00*/  LEA R247, P2, R235, c[0x0][0x168], 0x1 ;  /* 0x00005a00ebf77a11 */ /* 0x000fc600078408ff */
[----:B------:R1:W-:Y:S01]  /*4f10*/  STL [R1+0x74], R13 ;  /* 0x0000740d01007387 */ /* 0x0003e20000100800 */
[----:B------:R-:W-:Y:S02]  /*4f20*/  LEA.HI.X.SX32 R235, R235, c[0x0][0x16c], 0x1, P2 ;  /* 0x00005b00ebeb7a11 */ /* 0x000fe400010f0eff */
[----:B0-----:R-:W-:Y:S02]  /*4f30*/  LEA R14, P4, R244, c[0x0][0x168], 0x1 ;  /* 0x00005a00f40e7a11 */ /* 0x001fe400078808ff */
[----:B-1----:R-:W-:-:S03]  /*4f40*/  LEA R13, P5, R10, c[0x0][0x168], 0x1 ;  /* 0x00005a000a0d7a11 */ /* 0x002fc600078a08ff */
[----:B------:R0:W-:Y:S01]  /*4f50*/  STL [R1+0x88], R14 ;  /* 0x0000880e01007387 */ /* 0x0001e20000100800 */
[----:B------:R-:W-:Y:S02]  /*4f60*/  LEA.HI.X.SX32 R244, R244, c[0x0][0x16c], 0x1, P4 ;  /* 0x00005b00f4f47a11 */ /* 0x000fe400020f0eff */
[----:B------:R-:W-:Y:S01]  /*4f70*/  LEA.HI.X.SX32 R10, R10, c[0x0][0x16c], 0x1, P5 ;  /* 0x00005b000a0a7a11 */ /* 0x000fe200028f0eff */
[----:B------:R1:W-:Y:S01]  /*4f80*/  STL [R1+0xec], R13 ;  /* 0x0000ec0d01007387 */ /* 0x0003e20000100800 */
[----:B------:R-:W-:-:S03]  /*4f90*/  LEA R249, P5, R236, c[0x0][0x168], 0x1 ;  /* 0x00005a00ecf97a11 */ /* 0x000fc600078a08ff */
[----:B------:R2:W-:Y:S01]  /*4fa0*/  STL [R1+0x7c], R12 ;  /* 0x00007c0c01007387 */ /* 0x0005e20000100800 */
[----:B------:R-:W-:Y:S02]  /*4fb0*/  LEA.HI.X.SX32 R236, R236, c[0x0][0x16c], 0x1, P5 ;  /* 0x00005b00ecec7a11 */ /* 0x000fe400028f0eff */
[C---:B0-----:R-:W-:Y:S02]  /*4fc0*/  LOP3.LUT R14, R6.reuse, 0x20, RZ, 0x3c, !PT ;  /* 0x00000020060e7812 */ /* 0x041fe400078e3cff */
[----:B------:R-:W-:Y:S02]  /*4fd0*/  LOP3.LUT R14, R6, 0x50, RZ, 0x3c, !PT ;  /* 0x00000050060e7812 */ /* 0x000fe400078e3cff */
[----:B-1----:R-:W-:Y:S02]  /*4fe0*/  LEA R13, P0, R246, c[0x0][0x168], 0x1 ;  /* 0x00005a00f60d7a11 */ /* 0x002fe400078008ff */
[----:B------:R-:W-:Y:S02]  /*4ff0*/  LOP3.LUT R14, R186, 0x20, RZ, 0x3c, !PT ;  /* 0x00000020ba0e7812 */ /* 0x000fe400078e3cff */
[----:B--2---:R-:W-:Y:S01]  /*5000*/  LEA R12, P1, R9, c[0x0][0x168], 0x1 ;  /* 0x00005a00090c7a11 */ /* 0x004fe200078208ff */
[----:B------:R0:W-:Y:S01]  /*5010*/  STL [R1+0x90], R13 ;  /* 0x0000900d01007387 */ /* 0x0001e20000100800 */
[----:B------:R-:W-:-:S02]  /*5020*/  LEA.HI.X.SX32 R246, R246, c[0x0][0x16c], 0x1, P0 ;  /* 0x00005b00f6f67a11 */ /* 0x000fc400000f0eff */
[----:B------:R-:W-:Y:S01]  /*5030*/  LEA.HI.X.SX32 R9, R9, c[0x0][0x16c], 0x1, P1 ;  /* 0x00005b0009097a11 */ /* 0x000fe200008f0eff */
[----:B------:R1:W-:Y:S04]  /*5040*/  STL [R1+0xf0], R12 ;  /* 0x0000f00c01007387 */ /* 0x0003e80000100800 */
[----:B------:R2:W-:Y:S01]  /*5050*/  STL [R1+0x84], R11 ;  /* 0x0000840b01007387 */ /* 0x0005e20000100800 */
[C---:B0-----:R-:W-:Y:S02]  /*5060*/  LOP3.LUT R13, R6.reuse, 0x30, RZ, 0x3c, !PT ;  /* 0x00000030060d7812 */ /* 0x041fe400078e3cff */
[----:B------:R-:W-:Y:S02]  /*5070*/  LOP3.LUT R13, R6, 0x60, RZ, 0x3c, !PT ;  /* 0x00000060060d7812 */ /* 0x000fe400078e3cff */
[----:B-1----:R-:W-:-:S02]  /*5080*/  LEA R12, P3, R248, c[0x0][0x168], 0x1 ;  /* 0x00005a00f80c7a11 */ /* 0x002fc400078608ff */
[----:B------:R-:W-:Y:S02]  /*5090*/  LOP3.LUT R13, R186, 0x40, RZ, 0x3c, !PT ;  /* 0x00000040ba0d7812 */ /* 0x000fe400078e3cff */
[----:B--2---:R-:W-:Y:S01]  /*50a0*/  LEA R11, P4, R8, c[0x0][0x168], 0x1 ;  /* 0x00005a00080b7a11 */ /* 0x004fe200078808ff */
[----:B------:R0:W-:Y:S01]  /*50b0*/  STL [R1+0x98], R12 ;  /* 0x0000980c01007387 */ /* 0x0001e20000100800 */
[----:B------:R-:W-:Y:S02]  /*50c0*/  LEA.HI.X.SX32 R248, R248, c[0x0][0x16c], 0x1, P3 ;  /* 0x00005b00f8f87a11 */ /* 0x000fe400018f0eff */
[----:B------:R-:W-:Y:S01]  /*50d0*/  LEA.HI.X.SX32 R8, R8, c[0x0][0x16c], 0x1, P4 ;  /* 0x00005b0008087a11 */ /* 0x000fe200020f0eff */
[----:B------:R-:W-:Y:S04]  /*50e0*/  STL [R1+0xf4], R11 ;  /* 0x0000f40b01007387 */ /* 0x000fe80000100800 */
[----:B------:R1:W-:Y:S01]  /*50f0*/  STL [R1+0x8c], R10 ;  /* 0x00008c0a01007387 */ /* 0x0003e20000100800 */
[----:B0-----:R-:W-:-:S02]  /*5100*/  LOP3.LUT R12, R6, 0x10, RZ, 0x3c, !PT ;  /* 0x00000010060c7812 */ /* 0x001fc400078e3cff */
[C---:B------:R-:W-:Y:S02]  /*5110*/  LOP3.LUT R12, R6.reuse, 0x40, RZ, 0x3c, !PT ;  /* 0x00000040060c7812 */ /* 0x040fe400078e3cff */
[----:B------:R-:W-:Y:S02]  /*5120*/  LOP3.LUT R12, R6, 0x70, RZ, 0x3c, !PT ;  /* 0x00000070060c7812 */ /* 0x000fe400078e3cff */
[----:B------:R-:W-:Y:S02]  /*5130*/  LOP3.LUT R12, R186, 0x60, RZ, 0x3c, !PT ;  /* 0x00000060ba0c7812 */ /* 0x000fe400078e3cff */
[----:B-1----:R-:W-:-:S04]  /*5140*/  LEA R10, P0, R251, c[0x0][0x168], 0x1 ;  /* 0x00005a00fb0a7a11 */ /* 0x002fc800078008ff */
[----:B------:R-:W-:Y:S01]  /*5150*/  LEA.HI.X.SX32 R251, R251, c[0x0][0x16c], 0x1, P0 ;  /* 0x00005b00fbfb7a11 */ /* 0x000fe200000f0eff */
[----:B------:R0:W-:Y:S04]  /*5160*/  STL [R1+0xa0], R10 ;  /* 0x0000a00a01007387 */ /* 0x0001e80000100800 */
[----:B------:R-:W-:Y:S04]  /*5170*/  STL [R1+0x94], R9 ;  /* 0x0000940901007387 */ /* 0x000fe80000100800 */
[----:B------:R1:W-:Y:S01]  /*5180*/  STL [R1+0x9c], R8 ;  /* 0x00009c0801007387 */ /* 0x0003e20000100800 */
[----:B0-----:R-:W-:Y:S01]  /*5190*/  CS2R R10, SRZ ;  /* 0x00000000000a7805 */ /* 0x001fe2000001ff00 */
[----:B-1----:R-:W-:-:S02]  /*51a0*/  CS2R R8, SRZ ;  /* 0x0000000000087805 */ /* 0x002fc4000001ff00 */
.L_x_2:
[C---:B------:R-:W-:Y:S01]  /*51b0*/  ISETP.GT.AND P1, PT, R3.reuse, 0x2, PT ;  /* 0x000000020300780c */ /* 0x040fe20003f24270 */
[----:B------:R-:W-:Y:S01]  /*51c0*/  IMAD.U32 R14, RZ, RZ, UR4 ;  /* 0x00000004ff0e7e24 */ /* 0x000fe2000f8e00ff */
[C---:B------:R-:W-:Y:S01]  /*51d0*/  ISETP.GT.AND P0, PT, R3.reuse, 0x1, PT ;  /* 0x000000010300780c */ /* 0x040fe20003f04270 */
[----:B------:R-:W-:Y:S01]  /*51e0*/  IMAD.MOV.U32 R12, RZ, RZ, c[0x0][0x188] ;  /* 0x00006200ff0c7624 */ /* 0x000fe200078e00ff */
[----:B------:R-:W-:Y:S01]  /*51f0*/  PRMT R172, RZ, 0x7610, R172 ;  /* 0x00007610ffac7816 */ /* 0x000fe200000000ac */
[----:B------:R-:W-:Y:S01]  /*5200*/  IMAD.WIDE R14, R14, 0x2, R4 ;  /* 0x000000020e0e7825 */ /* 0x000fe200078e0204 */
[----:B------:R-:W-:Y:S01]  /*5210*/  PRMT R22, RZ, 0x7610, R22 ;  /* 0x00007610ff167816 */ /* 0x000fe20000000016 */
[----:B------:R-:W-:Y:S02]  /*5220*/  STL [R1+0x1b4], R98 ;  /* 0x0001b46201007387 */ /* 0x000fe40000100800 */
[----:B------:R-:W-:Y:S01]  /*5230*/  IMAD.WIDE R12, R12, 0x2, R4 ;  /* 0x000000020c0c7825 */ /* 0x000fe200078e0204 */
[----:B------:R-:W-:-:S02]  /*5240*/  ISETP.GT.AND P2, PT, R3, 0x5, PT ;  /* 0x000000050300780c */ /* 0x000fc40003f44270 */
[C---:B------:R-:W-:Y:S01]  /*5250*/  ISETP.GT.AND P3, PT, R3.reuse, 0x6, PT ;  /* 0x000000060300780c */ /* 0x040fe20003f64270 */
[----:B------:R0:W2:Y:S01]  /*5260*/  @P1 LDG.E.U16 R172, [R14.64] ;  /* 0x000000080eac1981 */ /* 0x0000a2000c1e1500 */
[----:B------:R-:W-:-:S03]  /*5270*/  ISETP.GT.AND P1, PT, R3, 0x4, PT ;  /* 0x000000040300780c */ /* 0x000fc60003f24270 */
[----:B------:R1:W3:Y:S01]  /*5280*/  @P0 LDG.E.U16 R22, [R12.64] ;  /* 0x000000080c160981 */ /* 0x0002e2000c1e1500 */
[C---:B------:R-:W-:Y:S01]  /*5290*/  ISETP.GT.AND P0, PT, R3.reuse, 0x3, PT ;  /* 0x000000030300780c */ /* 0x040fe20003f04270 */
[----:B------:R-:W-:Y:S01]  /*52a0*/  IMAD.U32 R16, RZ, RZ, UR35 ;  /* 0x00000023ff107e24 */ /* 0x000fe2000f8e00ff */
[----:B------:R-:W-:Y:S01]  /*52b0*/  PRMT R168, RZ, 0x7610, R168 ;  /* 0x00007610ffa87816 */ /* 0x000fe200000000a8 */
[----:B------:R-:W-:Y:S01]  /*52c0*/  IMAD.U32 R18, RZ, RZ, UR34 ;  /* 0x00000022ff127e24 */ /* 0x000fe2000f8e00ff */
[----:B------:R-:W-:Y:S01]  /*52d0*/  PRMT R91, RZ, 0x7610, R91 ;  /* 0x00007610ff5b7816 */ /* 0x000fe2000000005b */
[----:B0-----:R-:W-:Y:S01]  /*52e0*/  IMAD.U32 R14, RZ, RZ, UR36 ;  /* 0x00000024ff0e7e24 */ /* 0x001fe2000f8e00ff */
[----:B------:R-:W-:Y:S01]  /*52f0*/  PRMT R84, RZ, 0x7610, R84 ;  /* 0x00007610ff547816 */ /* 0x000fe20000000054 */
[----:B------:R-:W-:Y:S01]  /*5300*/  IMAD.WIDE R16, R16, 0x2, R4 ;  /* 0x0000000210107825 */ /* 0x000fe200078e0204 */
[----:B------:R-:W-:Y:S02]  /*5310*/  ISETP.GT.AND P4, PT, R3, 0x7, PT ;  /* 0x000000070300780c */ /* 0x000fe40003f84270 */
[----:B------:R-:W-:Y:S01]  /*5320*/  PRMT R83, RZ, 0x7610, R83 ;  /* 0x00007610ff537816 */ /* 0x000fe20000000053 */
[----:B-1----:R-:W-:Y:S01]  /*5330*/  IMAD.U32 R12, RZ, RZ, UR37 ;  /* 0x00000025ff0c7e24 */ /* 0x002fe2000f8e00ff */
[----:B------:R0:W4:Y:S01]  /*5340*/  @P2 LDG.E.U16 R91, [R16.64] ;  /* 0x00000008105b2981 */ /* 0x000122000c1e1500 */
[----:B------:R-:W-:Y:S01]  /*5350*/  IMAD.WIDE R14, R14, 0x2, R4 ;  /* 0x000000020e0e7825 */ /* 0x000fe200078e0204 */
[----:B------:R-:W-:-:S03]  /*5360*/  PRMT R76, RZ, 0x7610, R76 ;  /* 0x00007610ff4c7816 */ /* 0x000fc6000000004c */
[----:B------:R-:W-:Y:S01]  /*5370*/  IMAD.U32 R20, RZ, RZ, UR33 ;  /* 0x00000021ff147e24 */ /* 0x000fe2000f8e00ff */
[----:B------:R1:W2:Y:S01]  /*5380*/  @P1 LDG.E.U16 R168, [R14.64] ;  /* 0x000000080ea81981 */ /* 0x0002a2000c1e1500 */
[----:B------:R-:W-:Y:S01]  /*5390*/  IMAD.WIDE R12, R12, 0x2, R4 ;  /* 0x000000020c0c7825 */ /* 0x000fe200078e0204 */
[C---:B------:R-:W-:Y:S02]  /*53a0*/  ISETP.GT.AND P1, PT, R3.reuse, 0x8, PT ;  /* 0x000000080300780c */ /* 0x040fe40003f24270 */
[----:B------:R-:W-:Y:S01]  /*53b0*/  PRMT R25, RZ, 0x7610, R25 ;  /* 0x00007610ff197816 */ /* 0x000fe20000000019 */
[--C-:B------:R-:W-:Y:S01]  /*53c0*/  IMAD.WIDE R18, R18, 0x2, R4.reuse ;  /* 0x0000000212127825 */ /* 0x100fe200078e0204 */
[----:B------:R-:W-:Y:S01]  /*53d0*/  ISETP.GT.AND P2, PT, R3, 0x9, PT ;  /* 0x000000090300780c */ /* 0x000fe20003f44270 */
[----:B------:R0:W2:Y:S02]  /*53e0*/  @P0 LDG.E.U16 R84, [R12.64] ;  /* 0x000000080c540981 */ /* 0x0000a4000c1e1500 */
[----:B------:R-:W-:-:S02]  /*53f0*/  IMAD.WIDE R20, R20, 0x2, R4 ;  /* 0x0000000214147825 */ /* 0x000fc400078e0204 */
[----:B------:R0:W2:Y:S01]  /*5400*/  @P3 LDG.E.U16 R83, [R18.64] ;  /* 0x0000000812533981 */ /* 0x0000a2000c1e1500 */
[C---:B------:R-:W-:Y:S01]  /*5410*/  ISETP.GT.AND P3, PT, R3.reuse, 0xa, PT ;  /* 0x0000000a0300780c */ /* 0x040fe20003f64270 */
[----:B-1----:R-:W-:Y:S01]  /*5420*/  IMAD.U32 R14, RZ, RZ, UR31 ;  /* 0x0000001fff0e7e24 */ /* 0x002fe2000f8e00ff */
[----:B------:R-:W-:Y:S01]  /*5430*/  PRMT R28, RZ, 0x7610, R28 ;  /* 0x00007610ff1c7816 */ /* 0x000fe2000000001c */
[----:B0-----:R-:W-:Y:S01]  /*5440*/  IMAD.U32 R16, RZ, RZ, UR30 ;  /* 0x0000001eff107e24 */ /* 0x001fe2000f8e00ff */
[----:B------:R0:W2:Y:S01]  /*5450*/  @P4 LDG.E.U16 R76, [R20.64] ;  /* 0x00000008144c4981 */ /* 0x0000a2000c1e1500 */
[----:B------:R-:W-:Y:S02]  /*5460*/  IMAD.U32 R12, RZ, RZ, UR32 ;  /* 0x00000020ff0c7e24 */ /* 0x000fe4000f8e00ff */
[----:B------:R-:W-:Y:S01]  /*5470*/  IMAD.WIDE R14, R14, 0x2, R4 ;  /* 0x000000020e0e7825 */ /* 0x000fe200078e0204 */
[----:B------:R-:W-:Y:S02]  /*5480*/  PRMT R78, RZ, 0x7610, R78 ;  /* 0x00007610ff4e7816 */ /* 0x000fe4000000004e */
[----:B------:R-:W-:Y:S01]  /*5490*/  PRMT R86, RZ, 0x7610, R86 ;  /* 0x00007610ff567816 */ /* 0x000fe20000000056 */
[--C-:B------:R-:W-:Y:S01]  /*54a0*/  IMAD.WIDE R12, R12, 0x2, R4.reuse ;  /* 0x000000020c0c7825 */ /* 0x100fe200078e0204 */
[----:B------:R-:W-:Y:S01]  /*54b0*/  ISETP.GT.AND P4, PT, R3, 0xb, PT ;  /* 0x0000000b0300780c */ /* 0x000fe20003f84270 */
[----:B------:R1:W2:Y:S02]  /*54c0*/  @P2 LDG.E.U16 R28, [R14.64] ;  /* 0x000000080e1c2981 */ /* 0x0002a4000c1e1500 */
[----:B------:R-:W-:-:S02]  /*54d0*/  IMAD.WIDE R16, R16, 0x2, R4 ;  /* 0x0000000210107825 */ /* 0x000fc400078e0204 */
[----:B------:R0:W2:Y:S01]  /*54e0*/  @P1 LDG.E.U16 R25, [R12.64] ;  /* 0x000000080c191981 */ /* 0x0000a2000c1e1500 */
[C---:B------:R-:W-:Y:S01]  /*54f0*/  ISETP.GT.AND P1, PT, R3.reuse, 0xc, PT ;  /* 0x0000000c0300780c */ /* 0x040fe20003f24270 */
[----:B------:R-:W-:Y:S01]  /*5500*/  IMAD.U32 R18, RZ, RZ, UR29 ;  /* 0x0000001dff127e24 */ /* 0x000fe2000f8e00ff */
[C---:B------:R-:W-:Y:S01]  /*5510*/  ISETP.GT.AND P0, PT, R3.reuse, RZ, PT ;  /* 0x000000ff0300720c */ /* 0x040fe20003f04270 */
[----:B------:R1:W2:Y:S01]  /*5520*/  @P3 LDG.E.U16 R78, [R16.64] ;  /* 0x00000008104e3981 */ /* 0x0002a2000c1e1500 */
[C---:B------:R-:W-:Y:S01]  /*5530*/  ISETP.GT.AND P2, PT, R3.reuse, 0xd, PT ;  /* 0x0000000d0300780c */ /* 0x040fe20003f44270 */
[----:B------:R-:W-:Y:S01]  /*5540*/  IMAD.WIDE R18, R18, 0x2, R4 ;  /* 0x0000000212127825 */ /* 0x000fe200078e0204 */
[C---:B------:R-:W-:Y:S02]  /*5550*/  ISETP.GT.AND P3, PT, R3.reuse, 0xe, PT ;  /* 0x0000000e0300780c */ /* 0x040fe40003f64270 */
[----:B------:R-:W-:Y:S01]  /*5560*/  PRMT R169, RZ, 0x7610, R169 ;  /* 0x00007610ffa97816 */ /* 0x000fe200000000a9 */
[----:B0-----:R-:W-:Y:S01]  /*5570*/  IMAD.U32 R12, RZ, RZ, UR28 ;  /* 0x0000001cff0c7e24 */ /* 0x001fe2000f8e00ff */
[----:B------:R-:W-:Y:S01]  /*5580*/  PRMT R20, RZ, 0x7610, R20 ;  /* 0x00007610ff147816 */ /* 0x000fe20000000014 */
[----:B-1----:R-:W-:Y:S01]  /*5590*/  IMAD.U32 R14, RZ, RZ, UR27 ;  /* 0x0000001bff0e7e24 */ /* 0x002fe2000f8e00ff */
[----:B------:R-:W-:Y:S01]  /*55a0*/  PRMT R90, RZ, 0x7610, R90 ;  /* 0x00007610ff5a7816 */ /* 0x000fe2000000005a */
[----:B------:R-:W-:Y:S01]  /*55b0*/  IMAD.WIDE R12, R12, 0x2, R4 ;  /* 0x000000020c0c7825 */ /* 0x000fe200078e0204 */
[----:B------:R0:W2:Y:S01]  /*55c0*/  @P4 LDG.E.U16 R86, [R18.64] ;  /* 0x0000000812564981 */ /* 0x0000a2000c1e1500 */
[----:B------:R-:W-:-:S02]  /*55d0*/  ISETP.GT.AND P4, PT, R3, 0x10, PT ;  /* 0x000000100300780c */ /* 0x000fc40003f84270 */
[----:B------:R-:W-:Y:S01]  /*55e0*/  IMAD.WIDE R14, R14, 0x2, R4 ;  /* 0x000000020e0e7825 */ /* 0x000fe200078e0204 */
[----:B------:R1:W2:Y:S03]  /*55f0*/  @P1 LDG.E.U16 R169, [R12.64] ;  /* 0x000000080ca91981 */ /* 0x0002a6000c1e1500 */
[----:B------:R-:W-:Y:S01]  /*5600*/  IMAD.U32 R16, RZ, RZ, UR26 ;  /* 0x0000001aff107e24 */ /* 0x000fe2000f8e00ff */
[----:B------:R-:W-:Y:S01]  /*5610*/  PRMT R82, RZ, 0x7610, R82 ;  /* 0x00007610ff527816 */ /* 0x000fe20000000052 */
[----:B------:R0:W2:Y:S01]  /*5620*/  @P0 LDG.E.U16 R20, [R4.64] ;  /* 0x0000000804140981 */ /* 0x0000a2000c1e1500 */
[----:B------:R-:W-:-:S03]  /*5630*/  ISETP.GT.AND P0, PT, R3, 0xf, PT ;  /* 0x0000000f0300780c */ /* 0x000fc60003f04270 */
[----:B------:R0:W2:Y:S01]  /*5640*/  @P2 LDG.E.U16 R90, [R14.64] ;  /* 0x000000080e5a2981 */ /* 0x0000a2000c1e1500 */
[----:B-1----:R-:W-:Y:S01]  /*5650*/  IMAD.WIDE R12, R16, 0x2, R4 ;  /* 0x00000002100c7825 */ /* 0x002fe200078e0204 */
[----:B------:R-:W-:Y:S02]  /*5660*/  PRMT R24, RZ, 0x7610, R24 ;  /* 0x00007610ff187816 */ /* 0x000fe40000000018 */
[----:B------:R-:W-:Y:S02]  /*5670*/  PRMT R27, RZ, 0x7610, R27 ;  /* 0x00007610ff1b7816 */ /* 0x000fe4000000001b */
[----:B------:R-:W-:Y:S01]  /*5680*/  PRMT R29, RZ, 0x7610, R29 ;  /* 0x00007610ff1d7816 */ /* 0x000fe2000000001d */
[----:B------:R1:W2:Y:S01]  /*5690*/  @P3 LDG.E.U16 R82, [R12.64] ;  /* 0x000000080c523981 */ /* 0x0002a2000c1e1500 */
[----:B0-----:R-:W-:Y:S01]  /*56a0*/  IMAD.U32 R14, RZ, RZ, UR24 ;  /* 0x00000018ff0e7e24 */ /* 0x001fe2000f8e00ff */
[----:B------:R-:W-:Y:S02]  /*56b0*/  ISETP.GT.AND P1, PT, R3, 0x18, PT ;  /* 0x000000180300780c */ /* 0x000fe40003f24270 */
[----:B------:R-:W-:Y:S01]  /*56c0*/  PRMT R31, RZ, 0x7610, R31 ;  /* 0x00007610ff1f7816 */ /* 0x000fe2000000001f */
[----:B------:R-:W-:Y:S01]  /*56d0*/  IMAD.WIDE R14, R14, 0x2, R4 ;  /* 0x000000020e0e7825 */ /* 0x000fe200078e0204 */
[----:B------:R-:W-:-:S02]  /*56e0*/  PRMT R79, RZ, 0x7610, R79 ;  /* 0x00007610ff4f7816 */ /* 0x000fc4000000004f */
[----:B------:R-:W-:Y:S01]  /*56f0*/  PRMT R30, RZ, 0x7610, R30 ;  /* 0x00007610ff1e7816 */ /* 0x000fe2000000001e */
[----:B-1----:R-:W-:Y:S01]  /*5700*/  IMAD.U32 R12, RZ, RZ, UR25 ;  /* 0x00000019ff0c7e24 */ /* 0x002fe2000f8e00ff */
[----:B------:R0:W2:Y:S03]  /*5710*/  @P4 LDG.E.U16 R24, [R14.64] ;  /* 0x000000080e184981 */ /* 0x0000a6000c1e1500 */
[----:B------:R-:W-:Y:S01]  /*5720*/  IMAD.WIDE R12, R12, 0x2, R4 ;  /* 0x000000020c0c7825 */ /* 0x000fe200078e0204 */
[----:B------:R-:W-:Y:S02]  /*5730*/  PRMT R88, RZ, 0x7610, R88 ;  /* 0x00007610ff587816 */ /* 0x000fe40000000058 */
[----:B------:R-:W-:Y:S02]  /*5740*/  PRMT R171, RZ, 0x7610, R171 ;  /* 0x00007610ffab7816 */ /* 0x000fe400000000ab */
[----:B------:R-:W-:Y:S01]  /*5750*/  PRMT R87, RZ, 0x7610, R87 ;  /* 0x00007610ff577816 */ /* 0x000fe20000000057 */
[----:B------:R1:W2:Y:S01]  /*5760*/  @P0 LDG.E.U16 R27, [R12.64] ;  /* 0x000000080c1b0981 */ /* 0x0002a2000c1e1500 */
[----:B0-----:R-:W-:Y:S01]  /*5770*/  IMAD.U32 R14, RZ, RZ, UR16 ;  /* 0x00000010ff0e7e24 */ /* 0x001fe2000f8e00ff */
[----:B------:R-:W-:-:S02]  /*5780*/  ISETP.GT.AND P0, PT, R3, 0x11, PT ;  /* 0x000000110300780c */ /* 0x000fc40003f04270 */
[----:B------:R-:W-:Y:S02]  /*5790*/  PRMT R81, RZ, 0x7610, R81 ;  /* 0x00007610ff517816 */ /* 0x000fe40000000051 */
[----:B------:R-:W-:Y:S02]  /*57a0*/  PRMT R80, RZ, 0x7610, R80 ;  /* 0x00007610ff507816 */ /* 0x000fe40000000050 */
[----:B------:R-:W-:Y:S02]  /*57b0*/  PRMT R26, RZ, 0x7610, R26 ;  /* 0x00007610ff1a7816 */ /* 0x000fe4000000001a */
[----:B------:R-:W-:Y:S01]  /*57c0*/  PRMT R89, RZ, 0x7610, R89 ;  /* 0x00007610ff597816 */ /* 0x000fe20000000059 */
[----:B-1----:R-:W-:Y:S01]  /*57d0*/  IMAD.WIDE R12, R14, 0x2, R4 ;  /* 0x000000020e0c7825 */ /* 0x002fe200078e0204 */
[----:B------:R-:W-:Y:S02]  /*57e0*/  PRMT R170, RZ, 0x7610, R170 ;  /* 0x00007610ffaa7816 */ /* 0x000fe400000000aa */
[----:B------:R-:W-:Y:S01]  /*57f0*/  PRMT R85, RZ, 0x7610, R85 ;  /* 0x00007610ff557816 */ /* 0x000fe20000000055 */
[----:B------:R-:W0:Y:S04]  /*5800*/  S2R R173, SR_TID.X ;  /* 0x0000000000ad7919 */ /* 0x000e280000002100 */
[----:B------:R1:W2:Y:S04]  /*5810*/  @P1 LDG.E.U16 R29, [R12.64] ;  /* 0x000000080c1d1981 */ /* 0x0002a8000c1e1500 */
[----:B------:R-:W-:Y:S04]  /*5820*/  STL [R1+0x1b0], R99 ;  /* 0x0001b06301007387 */ /* 0x000fe80000100800 */
[----:B------:R-:W-:Y:S01]  /*5830*/  STL [R1+0x1ac], R92 ;  /* 0x0001ac5c01007387 */ /* 0x000fe20000100800 */
[----:B-1----:R-:W-:-:S03]  /*5840*/  IMAD.U32 R12, RZ, RZ, UR23 ;  /* 0x00000017ff0c7e24 */ /* 0x002fc6000f8e00ff */
[----:B------:R-:W-:Y:S01]  /*5850*/  STL [R1+0x1a8], R93 ;  /* 0x0001a85d01007387 */ /* 0x000fe20000100800 */
[----:B------:R-:W-:-:S03]  /*5860*/  IMAD.WIDE R12, R12, 0x2, R4 ;  /* 0x000000020c0c7825 */ /* 0x000fc600078e0204 */
[----:B------:R-:W-:Y:S04]  /*5870*/  STL [R1+0x1a4], R94 ;  /* 0x0001a45e01007387 */ /* 0x000fe80000100800 */
[----:B------:R1:W2:Y:S01]  /*5880*/  @P0 LDG.E.U16 R31, [R12.64] ;  /* 0x000000080c1f0981 */ /* 0x0002a2000c1e1500 */
[----:B------:R-:W-:Y:S02]  /*5890*/  ISETP.GT.AND P0, PT, R3, 0x12, PT ;  /* 0x000000120300780c */ /* 0x000fe40003f04270 */
[----:B------:R-:W-:Y:S01]  /*58a0*/  PRMT R77, RZ, 0x7610, R77 ;  /* 0x00007610ff4d7816 */ /* 0x000fe2000000004d */
[----:B------:R-:W-:Y:S04]  /*58b0*/  STL [R1+0x1a0], R95 ;  /* 0x0001a05f01007387 */ /* 0x000fe80000100800 */
[----:B------:R-:W-:Y:S01]  /*58c0*/  STL [R1+0x19c], R8 ;  /* 0x00019c0801007387 */ /* 0x000fe20000100800 */
[----:B-1----:R-:W-:-:S03]  /*58d0*/  IMAD.U32 R12, RZ, RZ, UR22 ;  /* 0x00000016ff0c7e24 */ /* 0x002fc6000f8e00ff */
[----:B------:R-:W-:Y:S01]  /*58e0*/  STL [R1+0x198], R9 ;  /* 0x0001980901007387 */ /* 0x000fe20000100800 */
[----:B------:R-:W-:-:S03]  /*58f0*/  IMAD.WIDE R12, R12, 0x2, R4 ;  /* 0x000000020c0c7825 */ /* 0x000fc600078e0204 */
[----:B------:R-:W-:Y:S04]  /*5900*/  STL [R1+0x194], R10 ;  /* 0x0001940a01007387 */ /* 0x000fe80000100800 */
[----:B------:R1:W2:Y:S01]  /*5910*/  @P0 LDG.E.U16 R79, [R12.64] ;  /* 0x000000080c4f0981 */ /* 0x0002a2000c1e1500 */
[----:B------:R-:W-:-:S03]  /*5920*/  ISETP.GT.AND P0, PT, R3, 0x19, PT ;  /* 0x000000190300780c */ /* 0x000fc60003f04270 */
[----:B------:R-:W-:Y:S04]  /*5930*/  STL [R1+0x190], R11 ;  /* 0x0001900b01007387 */ /* 0x000fe80000100800 */
[----:B------:R-:W2:Y:S01]  /*5940*/  LDL.LU R185, [R1+0xa4] ;  /* 0x0000a40001b97983 */ /* 0x000ea20000300800 */
[----:B-1----:R-:W-:Y:S01]  /*5950*/  IMAD.U32 R12, RZ, RZ, UR15 ;  /* 0x0000000fff0c7e24 */ /* 0x002fe2000f8e00ff */
[----:B------:R-:W-:Y:S02]  /*5960*/  PRMT R23, RZ, 0x7610, R23 ;  /* 0x00007610ff177816 */ /* 0x000fe40000000017 */
[----:B-----5:R1:W-:Y:S01]  /*5970*/  STL [R1+0xfc], R7 ;  /* 0x0000fc0701007387 */ /* 0x0203e20000100800 */
[----:B------:R-:W-:-:S05]  /*5980*/  IMAD.WIDE R12, R12, 0x2, R4 ;  /* 0x000000020c0c7825 */ /* 0x000fca00078e0204 */
[----:B------:R0:W3:Y:S01]  /*5990*/  @P0 LDG.E.U16 R30, [R12.64] ;  /* 0x000000080c1e0981 */ /* 0x0000e2000c1e1500 */
[----:B------:R-:W-:-:S03]  /*59a0*/  ISETP.GT.AND P0, PT, R3, 0x13, PT ;  /* 0x000000130300780c */ /* 0x000fc60003f04270 */
[----:B-1----:R-:W3:Y:S01]  /*59b0*/  LDL.LU R7, [R1+0xa0] ;  /* 0x0000a00001077983 */ /* 0x002ee20000300800 */
[----:B0-----:R-:W-:-:S04]  /*59c0*/  IMAD.U32 R12, RZ, RZ, UR21 ;  /* 0x00000015ff0c7e24 */ /* 0x001fc8000f8e00ff */
[----:B------:R-:W-:-:S05]  /*59d0*/  IMAD.WIDE R12, R12, 0x2, R4 ;  /* 0x000000020c0c7825 */ /* 0x000fca00078e0204 */
[----:B------:R0:W4:Y:S01]  /*59e0*/  @P0 LDG.E.U16 R88, [R12.64] ;  /* 0x000000080c580981 */ /* 0x000122000c1e1500 */
[----:B------:R-:W-:Y:S01]  /*59f0*/  ISETP.GT.AND P0, PT, R3, 0x14, PT ;  /* 0x000000140300780c */ /* 0x000fe20003f04270 */
[----:B0-----:R-:W-:-:S04]  /*5a00*/  IMAD.U32 R12, RZ, RZ, UR20 ;  /* 0x00000014ff0c7e24 */ /* 0x001fc8000f8e00ff */
[----:B------:R-:W-:-:S08]  /*5a10*/  IMAD.WIDE R12, R12, 0x2, R4 ;  /* 0x000000020c0c7825 */ /* 0x000fd000078e0204 */
        /* <DEDUP_REMOVED lines=33> */
[----:B------:R-:W-:Y:S02]  /*5c30*/  ISETP.GT.AND P0, PT, R3, 0x1f, PT ;  /* 0x0000001f0300780c */ /* 0x000fe40003f04270 */
[----:B------:R-:W-:Y:S01]  /*5c40*/  LOP3.LUT R173, R173, 0x1f, RZ, 0xc0, !PT ;  /* 0x0000001fadad7812 */ /* 0x000fe200078ec0ff */
[----:B0-----:R-:W-:Y:S01]  /*5c50*/  IMAD.U32 R12, RZ, RZ, UR7 ;  /* 0x00000007ff0c7e24 */ /* 0x001fe2000f8e00ff */
[----:B------:R0:W-:Y:S03]  /*5c60*/  STL [R1+0x18c], R4 ;  /* 0x00018c0401007387 */ /* 0x0001e60000100800 */
[----:B------:R-:W-:Y:S01]  /*5c70*/  IMAD.WIDE R12, R12, 0x2, R4 ;  /* 0x000000020c0c7825 */ /* 0x000fe200078e0204 */
[----:B------:R1:W-:Y:S05]  /*5c80*/  STL [R1+0x188], R5 ;  /* 0x0001880501007387 */ /* 0x0003ea0000100800 */
[----:B------:R1:W4:Y:S01]  /*5c90*/  @P0 LDG.E.U16 R23, [R12.64] ;  /* 0x000000080c170981 */ /* 0x000322000c1e1500 */
[----:B------:R-:W-:-:S03]  /*5ca0*/  ISETP.GE.AND P0, PT, R173, R3, PT ;  /* 0x00000003ad00720c */ /* 0x000fc60003f06270 */
[----:B0-----:R-:W4:Y:S04]  /*5cb0*/  LDL R4, [R1+0xd8] ;  /* 0x0000d80001047983 */ /* 0x001f280000100800 */
[----:B-1----:R-:W4:Y:S04]  /*5cc0*/  LDL R5, [R1+0xe8] ;  /* 0x0000e80001057983 */ /* 0x002f280000100800 */
[----:B------:R0:W-:Y:S04]  /*5cd0*/  STL [R1+0x100], R3 ;  /* 0x0001000301007387 */ /* 0x0001e80000100800 */
[----:B------:R-:W-:Y:S06]  /*5ce0*/  BAR.SYNC.DEFER_BLOCKING 0x0 ;  /* 0x0000000000007b1d */ /* 0x000fec0000010000 */
[----:B0-----:R-:W4:Y:S01]  /*5cf0*/  LDL.LU R3, [R1+0x98] ;  /* 0x0000980001037983 */ /* 0x001f220000300800 */
[----:B------:R-:W-:-:S02]  /*5d00*/  PRMT R12, RZ, 0x7610, R12 ;  /* 0x00007610ff0c7816 */ /* 0x000fc4000000000c */
[----:B------:R-:W-:Y:S02]  /*5d10*/  PRMT R13, RZ, 0x7610, R13 ;  /* 0x00007610ff0d7816 */ /* 0x000fe4000000000d */
[----:B--2---:R-:W-:-:S05]  /*5d20*/  IADD3 R14, P1, R185, R2, RZ ;  /* 0x00000002b90e7210 */ /* 0x004fca0007f3e0ff */
[----:B------:R-:W-:-:S05]  /*5d30*/  IMAD.X R15, R252, 0x1, R0, P1 ;  /* 0x00000001fc0f7824 */ /* 0x000fca00008e0600 */
[----:B------:R3:W2:Y:S02]  /*5d40*/  @!P0 LDG.E.U16 R12, [R14.64] ;  /* 0x000000080e0c8981 */ /* 0x0006a4000c1e1500 */
[----:B---3--:R-:W-:Y:S02]  /*5d50*/  IADD3 R14, P1, R7, R2, RZ ;  /* 0x00000002070e7210 */ /* 0x008fe40007f3e0ff */
[----:B------:R0:W-:Y:S03]  /*5d60*/  STL [R1+0x104], R7 ;  /* 0x0001040701007387 */ /* 0x0001e60000100800 */
[----:B------:R-:W-:-:S05]  /*5d70*/  IMAD.X R15, R251, 0x1, R0, P1 ;  /* 0x00000001fb0f7824 */ /* 0x000fca00008e0600 */
[----:B------:R1:W3:Y:S04]  /*5d80*/  @!P0 LDG.E.U16 R13, [R14.64] ;  /* 0x000000080e0d8981 */ /* 0x0002e8000c1e1500 */
[----:B0-----:R-:W2:Y:S04]  /*5d90*/  LDL.LU R7, [R1+0xec] ;  /* 0x0000ec0001077983 */ /* 0x001ea80000300800 */
[----:B------:R0:W-:Y:S01]  /*5da0*/  STL [R1+0x108], R251 ;  /* 0x000108fb01007387 */ /* 0x0001e20000100800 */
[----:B-1----:R-:W-:-:S03]  /*5db0*/  PRMT R14, RZ, 0x7610, R14 ;  /* 0x00007610ff0e7816 */ /* 0x002fc6000000000e */
[----:B0-----:R-:W2:Y:S01]  /*5dc0*/  LDL.LU R251, [R1+0x8c] ;  /* 0x00008c0001fb7983 */ /* 0x001ea20000300800 */
[----:B----4-:R-:W-:-:S03]  /*5dd0*/  IADD3 R16, P1, R3, R2, RZ ;  /* 0x0000000203107210 */ /* 0x010fc60007f3e0ff */
[----:B------:R0:W-:Y:S02]  /*5de0*/  STL [R1+0x10c], R3 ;  /* 0x00010c0301007387 */ /* 0x0001e40000100800 */
[----:B------:R-:W-:-:S05]  /*5df0*/  IMAD.X R17, R248, 0x1, R0, P1 ;  /* 0x00000001f8117824 */ /* 0x000fca00008e0600 */
[----:B------:R1:W4:Y:S04]  /*5e00*/  @!P0 LDG.E.U16 R14, [R16.64] ;  /* 0x00000008100e8981 */ /* 0x000328000c1e1500 */
[----:B0-----:R-:W2:Y:S04]  /*5e10*/  LDL.LU R3, [R1+0x84] ;  /* 0x0000840001037983 */ /* 0x001ea80000300800 */
[----:B------:R-:W-:Y:S01]  /*5e20*/  STL [R1+0x110], R248 ;  /* 0x000110f801007387 */ /* 0x000fe20000100800 */
[----:B-1----:R-:W-:-:S03]  /*5e30*/  IADD3 R16, P1, R245, R2, RZ ;  /* 0x00000002f5107210 */ /* 0x002fc60007f3e0ff */
[----:B------:R0:W-:Y:S04]  /*5e40*/  STL [R1+0x114], R245 ;  /* 0x000114f501007387 */ /* 0x0001e80000100800 */
[----:B0-----:R-:W3:Y:S01]  /*5e50*/  LDL.LU R245, [R1+0x78] ;  /* 0x0000780001f57983 */ /* 0x001ee20000300800 */
[----:B------:R-:W-:Y:S01]  /*5e60*/  PRMT R15, RZ, 0x7610, R15 ;  /* 0x00007610ff0f7816 */ /* 0x000fe2000000000f */
[----:B------:R-:W-:Y:S01]  /*5e70*/  IMAD.X R17, R234, 0x1, R0, P1 ;  /* 0x00000001ea117824 */ /* 0x000fe200008e0600 */
[----:B------:R-:W-:-:S04]  /*5e80*/  IADD3 R18, P1, R5, R2, RZ ;  /* 0x0000000205127210 */ /* 0x000fc80007f3e0ff */
[----:B------:R0:W4:Y:S04]  /*5e90*/  @!P0 LDG.E.U16 R15, [R16.64] ;  /* 0x00000008100f8981 */ /* 0x000128000c1e1500 */
[----:B------:R1:W-:Y:S01]  /*5ea0*/  STL [R1+0x118], R234 ;  /* 0x000118ea01007387 */ /* 0x0003e20000100800 */
[----:B0-----:R-:W-:-:S03]  /*5eb0*/  PRMT R16, RZ, 0x7610, R16 ;  /* 0x00007610ff107816 */ /* 0x001fc60000000010 */
[----:B-1----:R-:W4:Y:S04]  /*5ec0*/  LDL.LU R234, [R1+0xdc] ;  /* 0x0000dc0001ea7983 */ /* 0x002f280000300800 */
[----:B------:R-:W4:Y:S04]  /*5ed0*/  LDL.LU R248, [R1+0x80] ;  /* 0x0000800001f87983 */ /* 0x000f280000300800 */
[----:B------:R-:W-:Y:S01]  /*5ee0*/  STS.U16 [R6+0x2000], R20 ;  /* 0x0020001406007388 */ /* 0x000fe20000000400 */
[----:B--2---:R-:W-:-:S03]  /*5ef0*/  IMAD.X R19, R3, 0x1, R0, P1 ;  /* 0x0000000103137824 */ /* 0x004fc600008e0600 */
[----:B------:R0:W-:Y:S04]  /*5f00*/  STL [R1+0x11c], R3 ;  /* 0x00011c0301007387 */ /* 0x0001e80000100800 */
[----:B------:R3:W2:Y:S04]  /*5f10*/  @!P0 LDG.E.U16 R16, [R18.64] ;  /* 0x0000000812108981 */ /* 0x0006a8000c1e1500 */
[----:B0-----:R-:W2:Y:S01]  /*5f20*/  LDL.LU R3, [R1+0x6c] ;  /* 0x00006c0001037983 */ /* 0x001ea20000300800 */
[----:B---3--:R-:W-:-:S03]  /*5f30*/  IADD3 R18, P1, R245, R2, RZ ;  /* 0x00000002f5127210 */ /* 0x008fc60007f3e0ff */
[----:B------:R0:W-:Y:S02]  /*5f40*/  STL [R1+0x120], R245 ;  /* 0x000120f501007387 */ /* 0x0001e40000100800 */
[--C-:B------:R-:W-:Y:S01]  /*5f50*/  IMAD.X R19, R240, 0x1, R0.reuse, P1 ;  /* 0x00000001f0137824 */ /* 0x100fe200008e0600 */
[----:B------:R-:W-:Y:S01]  /*5f60*/  IADD3 R20, P1, R231, R2, RZ ;  /* 0x00000002e7147210 */ /* 0x000fe20007f3e0ff */
[----:B0-----:R-:W3:Y:S04]  /*5f70*/  LDL.LU R245, [R1+0x64] ;  /* 0x0000640001f57983 */ /* 0x001ee80000300800 */
[----:B------:R-:W-:Y:S04]  /*5f80*/  STL [R1+0x124], R240 ;  /* 0x000124f001007387 */ /* 0x000fe80000100800 */
[----:B------:R0:W-:Y:S04]  /*5f90*/  STL [R1+0x128], R231 ;  /* 0x000128e701007387 */ /* 0x0001e80000100800 */
[----:B0-----:R-:W2:Y:S01]  /*5fa0*/  LDL.LU R231, [R1+0x58] ;  /* 0x0000580001e77983 */ /* 0x001ea20000300800 */
[----:B------:R-:W-:Y:S01]  /*5fb0*/  PRMT R17, RZ, 0x7610, R17 ;  /* 0x00007610ff117816 */ /* 0x000fe20000000011 */
[----:B------:R-:W-:-:S05]  /*5fc0*/  IMAD.X R21, R228, 0x1, R0, P1 ;  /* 0x00000001e4157824 */ /* 0x000fca00008e0600 */
[----:B------:R0:W4:Y:S02]  /*5fd0*/  @!P0 LDG.E.U16 R17, [R18.64] ;  /* 0x0000000812118981 */ /* 0x000124000c1e1500 */
[----:B0-----:R-:W-:-:S06]  /*5fe0*/  PRMT R18, RZ, 0x7610, R18 ;  /* 0x00007610ff127816 */ /* 0x001fcc0000000012 */
[----:B------:R0:W4:Y:S01]  /*5ff0*/  @!P0 LDG.E.U16 R18, [R20.64] ;  /* 0x0000000814128981 */ /* 0x000122000c1e1500 */
[----:B------:R-:W-:-:S03]  /*6000*/  PRMT R19, RZ, 0x7610, R19 ;  /* 0x00007610ff137816 */ /* 0x000fc60000000013 */
[----:B------:R2:W-:Y:S01]  /*6010*/  STS.U16 [R6+0x2800], R24 ;  /* 0x0028001806007388 */ /* 0x0005e20000000400 */
[----:B0-----:R-:W-:-:S03]  /*6020*/  IADD3 R20, P1, R4, R2, RZ ;  /* 0x0000000204147210 */ /* 0x001fc60007f3e0ff */
[----:B------:R0:W-:Y:S04]  /*6030*/  STS.U16 [R6+0x2400], R25 ;  /* 0x0024001906007388 */ /* 0x0001e80000000400 */
[----:B------:R-:W-:Y:S04]  /*6040*/  STL [R1+0x12c], R228 ;  /* 0x00012ce401007387 */ /* 0x000fe80000100800 */
[----:B------:R-:W4:Y:S04]  /*6050*/  LDL R5, [R1+0x44] ;  /* 0x0000440001057983 */ /* 0x000f280000100800 */
[----:B------:R-:W4:Y:S04]  /*6060*/  LDL R4, [R1+0xb8] ;  /* 0x0000b80001047983 */ /* 0x000f280000100800 */
[----:B------:R-:W4:Y:S04]  /*6070*/  LDL R10, [R1+0x24] ;  /* 0x00002400010a7983 */ /* 0x000f280000100800 */
[----:B------:R-:W4:Y:S04]  /*6080*/  LDL R9, [R1+0x18] ;  /* 0x0000180001097983 */ /* 0x000f280000100800 */
[----:B------:R-:W4:Y:S01]  /*6090*/  LDL.LU R240, [R1+0x60] ;  /* 0x0000600001f07983 */ /* 0x000f220000300800 */
[----:B---3--:R-:W-:-:S05]  /*60a0*/  IMAD.X R21, R245, 0x1, R0, P1 ;  /* 0x00000001f5157824 */ /* 0x008fca00008e0600 */
[----:B------:R1:W3:Y:S01]  /*60b0*/  @!P0 LDG.E.U16 R19, [R20.64] ;  /* 0x0000000814138981 */ /* 0x0002e2000c1e1500 */
[----:B--2---:R-:W-:Y:S02]  /*60c0*/  IADD3 R24, P1, R231, R2, RZ ;  /* 0x00000002e7187210 */ /* 0x004fe40007f3e0ff */
[----:B-1----:R-:W-:-:S03]  /*60d0*/  PRMT R20, RZ, 0x7610, R20 ;  /* 0x00007610ff147816 */ /* 0x002fc60000000014 */
[----:B0-----:R-:W-:Y:S01]  /*60e0*/  IMAD.X R25, R222, 0x1, R0, P1 ;  /* 0x00000001de197824 */ /* 0x001fe200008e0600 */
[----:B------:R-:W-:Y:S04]  /*60f0*/  STL [R1+0x130], R245 ;  /* 0x000130f501007387 */ /* 0x000fe80000100800 */
[----:B------:R0:W2:Y:S04]  /*6100*/  @!P0 LDG.E.U16 R20, [R24.64] ;  /* 0x0000000818148981 */ /* 0x0000a8000c1e1500 */
[----:B------:R1:W-:Y:S01]  /*6110*/  STL [R1+0x134], R231 ;  /* 0x000134e701007387 */ /* 0x0003e20000100800 */
[----:B0-----:R-:W-:-:S03]  /*6120*/  IADD3 R24, P1, R218, R2, RZ ;  /* 0x00000002da187210 */ /* 0x001fc60007f3e0ff */
[----:B-1----:R-:W2:Y:S02]  /*6130*/  LDL.LU R231, [R1+0xcc] ;  /* 0x0000cc0001e77983 */ /* 0x002ea40000300800 */
[----:B------:R-:W-:Y:S02]  /*6140*/  IMAD.X R25, R217, 0x1, R0, P1 ;  /* 0x00000001d9197824 */ /* 0x000fe400008e0600 */
[----:B------:R0:W-:Y:S04]  /*6150*/  STL [R1+0x138], R222 ;  /* 0x000138de01007387 */ /* 0x0001e80000100800 */
[----:B0-----:R-:W2:Y:S04]  /*6160*/  LDL.LU R222, [R1+0x4c] ;  /* 0x00004c0001de7983 */ /* 0x001ea80000300800 */
[----:B------:R-:W-:Y:S04]  /*6170*/  STL [R1+0x13c], R218 ;  /* 0x00013cda01007387 */ /* 0x000fe80000100800 */
[----:B------:R0:W-:Y:S04]  /*6180*/  STL [R1+0x140], R217 ;  /* 0x000140d901007387 */ /* 0x0001e80000100800 */
[----:B0-----:R-:W2:Y:S01]  /*6190*/  LDL.LU R217, [R1+0xc8] ;  /* 0x0000c80001d97983 */ /* 0x001ea20000300800 */
[----:B------:R-:W-:-:S06]  /*61a0*/  PRMT R21, RZ, 0x7610, R21 ;  /* 0x00007610ff157816 */ /* 0x000fcc0000000015 */
[----:B------:R2:W3:Y:S01]  /*61b0*/  @!P0 LDG.E.U16 R21, [R24.64] ;  /* 0x0000000818158981 */ /* 0x0004e2000c1e1500 */
[----:B------:R-:W-:Y:S02]  /*61c0*/  LOP3.LUT R92, R6, 0x10, RZ, 0x3c, !PT ;  /* 0x00000010065c7812 */ /* 0x000fe400078e3cff */
[----:B--2---:R-:W-:Y:S01]  /*61d0*/  IADD3 R24, P1, R217, R2, RZ ;  /* 0x00000002d9187210 */ /* 0x004fe20007f3e0ff */
[----:B------:R0:W-:Y:S04]  /*61e0*/  STL [R1+0x148], R217 ;  /* 0x000148d901007387 */ /* 0x0001e80000100800 */
[----:B0-----:R-:W2:Y:S04]  /*61f0*/  LDL.LU R217, [R1+0x38] ;  /* 0x0000380001d97983 */ /* 0x001ea80000300800 */
[----:B------:R-:W3:Y:S01]  /*6200*/  LDL R8, [R1+0xa8] ;  /* 0x0000a80001087983 */ /* 0x000ee20000100800 */
[----:B----4-:R-:W-:-:S03]  /*6210*/  IMAD.X R25, R5, 0x1, R0, P1 ;  /* 0x0000000105197824 */ /* 0x010fc600008e0600 */
[----:B------:R-:W4:Y:S04]  /*6220*/  LDL R5, [R1+0x4] ;  /* 0x0000040001057983 */ /* 0x000f280000100800 */
[----:B------:R-:W-:Y:S04]  /*6230*/  STS.U16 [R6+0x2c00], R29 ;  /* 0x002c001d06007388 */ /* 0x000fe80000000400 */
[----:B------:R0:W-:Y:S04]  /*6240*/  STS.U16 [R92+0x2080], R22 ;  /* 0x002080165c007388 */ /* 0x0001e80000000400 */
[----:B------:R2:W-:Y:S01]  /*6250*/  STS.U16 [R92+0x2480], R28 ;  /* 0x0024801c5c007388 */ /* 0x0005e20000000400 */
[----:B0-----:R-:W-:-:S06]  /*6260*/  PRMT R22, RZ, 0x7610, R22 ;  /* 0x00007610ff167816 */ /* 0x001fcc0000000016 */
[----:B------:R0:W3:Y:S02]  /*6270*/  @!P0 LDG.E.U16 R22, [R24.64] ;  /* 0x0000000818168981 */ /* 0x0000e4000c1e1500 */
[----:B0-----:R-:W-:Y:S02]  /*6280*/  PRMT R24, RZ, 0x7610, R24 ;  /* 0x00007610ff187816 */ /* 0x001fe40000000018 */
[----:B------:R-:W-:Y:S01]  /*6290*/  STS.U16 [R92+0x2880], R31 ;  /* 0x0028801f5c007388 */ /* 0x000fe20000000400 */
[----:B------:R-:W-:-:S03]  /*62a0*/  PRMT R25, RZ, 0x7610, R25 ;  /* 0x00007610ff197816 */ /* 0x000fc60000000019 */
[----:B------:R0:W-:Y:S01]  /*62b0*/  STS.U16 [R92+0x2c80], R30 ;  /* 0x002c801e5c007388 */ /* 0x0001e20000000400 */
[----:B------:R-:W-:Y:S02]  /*62c0*/  LOP3.LUT R175, R6, 0x30, RZ, 0x3c, !PT ;  /* 0x0000003006af7812 */ /* 0x000fe400078e3cff */
[----:B--2---:R-:W-:-:S05]  /*62d0*/  IADD3 R28, P1, R217, R2, RZ ;  /* 0x00000002d91c7210 */ /* 0x004fca0007f3e0ff */
[----:B------:R-:W-:-:S05]  /*62e0*/  IMAD.X R29, R210, 0x1, R0, P1 ;  /* 0x00000001d21d7824 */ /* 0x000fca00008e0600 */
[----:B------:R1:W2:Y:S02]  /*62f0*/  @!P0 LDG.E.U16 R24, [R28.64] ;  /* 0x000000081c188981 */ /* 0x0002a4000c1e1500 */
[----:B-1----:R-:W-:-:S05]  /*6300*/  IADD3 R28, P1, R206, R2, RZ ;  /* 0x00000002ce1c7210 */ /* 0x002fca0007f3e0ff */
[----:B------:R-:W-:Y:S01]  /*6310*/  IMAD.X R29, R205, 0x1, R0, P1 ;  /* 0x00000001cd1d7824 */ /* 0x000fe200008e0600 */
[----:B0-----:R-:W-:-:S04]  /*6320*/  IADD3 R30, P1, R4, R2, RZ ;  /* 0x00000002041e7210 */ /* 0x001fc80007f3e0ff */
[----:B------:R0:W2:Y:S01]  /*6330*/  @!P0 LDG.E.U16 R25, [R28.64] ;  /* 0x000000081c198981 */ /* 0x0000a2000c1e1500 */
[----:B------:R-:W-:Y:S01]  /*6340*/  IMAD.X R31, R10, 0x1, R0, P1 ;  /* 0x000000010a1f7824 */ /* 0x000fe200008e0600 */
[----:B0-----:R-:W-:-:S06]  /*6350*/  PRMT R28, RZ, 0x7610, R28 ;  /* 0x00007610ff1c7816 */ /* 0x001fcc000000001c */
[----:B------:R0:W2:Y:S01]  /*6360*/  @!P0 LDG.E.U16 R28, [R30.64] ;  /* 0x000000081e1c8981 */ /* 0x0000a2000c1e1500 */
[----:B------:R-:W-:Y:S02]  /*6370*/  PRMT R29, RZ, 0x7610, R29 ;  /* 0x00007610ff1d7816 */ /* 0x000fe4000000001d */
[----:B0-----:R-:W-:Y:S02]  /*6380*/  IADD3 R30, P1, R9, R2, RZ ;  /* 0x00000002091e7210 */ /* 0x001fe40007f3e0ff */
[----:B------:R-:W-:-:S03]  /*6390*/  LOP3.LUT R4, R6, 0x20, RZ, 0x3c, !PT ;  /* 0x0000002006047812 */ /* 0x000fc600078e3cff */
[----:B------:R-:W-:Y:S02]  /*63a0*/  IMAD.X R31, R198, 0x1, R0, P1 ;  /* 0x00000001c61f7824 */ /* 0x000fe400008e0600 */
[----:B------:R-:W-:Y:S04]  /*63b0*/  STS.U16 [R4+0x2100], R172 ;  /* 0x002100ac04007388 */ /* 0x000fe80000000400 */
[----:B------:R0:W2:Y:S04]  /*63c0*/  @!P0 LDG.E.U16 R29, [R30.64] ;  /* 0x000000081e1d8981 */ /* 0x0000a8000c1e1500 */
[----:B------:R1:W-:Y:S01]  /*63d0*/  STS.U16 [R4+0x2500], R78 ;  /* 0x0025004e04007388 */ /* 0x0003e20000000400 */
[----:B0-----:R-:W-:-:S02]  /*63e0*/  IADD3 R30, P1, R194, R2, RZ ;  /* 0x00000002c21e7210 */ /* 0x001fc40007f3e0ff */
[----:B-1----:R-:W-:-:S03]  /*63f0*/  PRMT R78, RZ, 0x7610, R78 ;  /* 0x00007610ff4e7816 */ /* 0x002fc6000000004e */
[----:B------:R-:W-:Y:S01]  /*6400*/  IMAD.X R31, R193, 0x1, R0, P1 ;  /* 0x00000001c11f7824 */ /* 0x000fe200008e0600 */
[----:B------:R0:W-:Y:S04]  /*6410*/  STS.U16 [R4+0x2900], R79 ;  /* 0x0029004f04007388 */ /* 0x0001e80000000400 */
[----:B------:R3:W2:Y:S04]  /*6420*/  @!P0 LDG.E.U16 R78, [R30.64] ;  /* 0x000000081e4e8981 */ /* 0x0006a8000c1e1500 */
[----:B------:R-:W-:Y:S01]  /*6430*/  STL [R1+0x14c], R217 ;  /* 0x00014cd901007387 */ /* 0x000fe20000100800 */
[----:B0-----:R-:W-:-:S02]  /*6440*/  PRMT R79, RZ, 0x7610, R79 ;  /* 0x00007610ff4f7816 */ /* 0x001fc4000000004f */
[-C--:B---3--:R-:W-:Y:S01]  /*6450*/  IADD3 R30, P1, R8, R2.reuse, RZ ;  /* 0x00000002081e7210 */ /* 0x088fe20007f3e0ff */
[----:B------:R-:W-:Y:S04]  /*6460*/  STL [R1+0x150], R210 ;  /* 0x000150d201007387 */ /* 0x000fe80000100800 */
[----:B----4-:R-:W-:Y:S01]  /*6470*/  IMAD.X R31, R5, 0x1, R0, P1 ;  /* 0x00000001051f7824 */ /* 0x010fe200008e0600 */
[----:B------:R-:W-:Y:S04]  /*6480*/  STL [R1+0x154], R206 ;  /* 0x000154ce01007387 */ /* 0x000fe80000100800 */
[----:B------:R-:W-:Y:S04]  /*6490*/  STL [R1+0x158], R205 ;  /* 0x000158cd01007387 */ /* 0x000fe80000100800 */
[----:B------:R-:W-:Y:S04]  /*64a0*/  STL [R1+0x16c], R198 ;  /* 0x00016cc601007387 */ /* 0x000fe80000100800 */
[----:B------:R-:W-:Y:S04]  /*64b0*/  STL [R1+0x178], R194 ;  /* 0x000178c201007387 */ /* 0x000fe80000100800 */
[----:B------:R-:W-:Y:S04]  /*64c0*/  STL [R1+0x17c], R193 ;  /* 0x00017cc101007387 */ /* 0x000fe80000100800 */
[----:B------:R0:W3:Y:S04]  /*64d0*/  @!P0 LDG.E.U16 R79, [R30.64] ;  /* 0x000000081e4f8981 */ /* 0x0000e8000c1e1500 */
[----:B------:R1:W-:Y:S01]  /*64e0*/  STL [R1+0x144], R250 ;  /* 0x000144fa01007387 */ /* 0x0003e20000100800 */
[----:B0-----:R-:W-:-:S03]  /*64f0*/  IADD3 R30, P1, R250, R2, RZ ;  /* 0x00000002fa1e7210 */ /* 0x001fc60007f3e0ff */
[----:B-1----:R-:W4:Y:S02]  /*6500*/  LDL.LU R250, [R1+0x40] ;  /* 0x0000400001fa7983 */ /* 0x002f240000300800 */
[----:B------:R-:W-:Y:S02]  /*6510*/  IMAD.X R31, R237, 0x1, R0, P1 ;  /* 0x00000001ed1f7824 */ /* 0x000fe400008e0600 */
[----:B------:R-:W-:Y:S04]  /*6520*/  STL [R1+0x15c], R237 ;  /* 0x00015ced01007387 */ /* 0x000fe80000100800 */
[----:B------:R0:W-:Y:S04]  /*6530*/  STS.U16 [R4+0x2d00], R81 ;  /* 0x002d005104007388 */ /* 0x0001e80000000400 */
[----:B------:R1:W-:Y:S04]  /*6540*/  STL [R1+0x160], R247 ;  /* 0x000160f701007387 */ /* 0x0003e80000100800 */
[----:B------:R-:W-:Y:S01]  /*6550*/  STL [R1+0x164], R235 ;  /* 0x000164eb01007387 */ /* 0x000fe20000100800 */
[----:B0-----:R-:W-:-:S03]  /*6560*/  PRMT R81, RZ, 0x7610, R81 ;  /* 0x00007610ff517816 */ /* 0x001fc60000000051 */
[----:B------:R-:W-:Y:S04]  /*6570*/  STL [R1+0x168], R7 ;  /* 0x0001680701007387 */ /* 0x000fe80000100800 */
[----:B------:R-:W-:Y:S04]  /*6580*/  STL [R1+0x170], R251 ;  /* 0x000170fb01007387 */ /* 0x000fe80000100800 */
[----:B------:R-:W-:Y:S04]  /*6590*/  STL [R1+0x174], R248 ;  /* 0x000174f801007387 */ /* 0x000fe80000100800 */
[----:B------:R-:W-:Y:S04]  /*65a0*/  STL [R1+0x180], R242 ;  /* 0x000180f201007387 */ /* 0x000fe80000100800 */
[----:B------:R-:W-:Y:S04]  /*65b0*/  STL [R1+0x184], R239 ;  /* 0x000184ef01007387 */ /* 0x000fe80000100800 */
[----:B------:R0:W2:Y:S04]  /*65c0*/  @!P0 LDG.E.U16 R81, [R30.64] ;  /* 0x000000081e518981 */ /* 0x0000a8000c1e1500 */
[----:B------:R-:W2:Y:S04]  /*65d0*/  LDL.LU R193, [R1+0xc] ;  /* 0x00000c0001c17983 */ /* 0x000ea80000300800 */
[----:B------:R-:W2:Y:S01]  /*65e0*/  LDL.LU R194, [R1+0xac] ;  /* 0x0000ac0001c27983 */ /* 0x000ea20000300800 */
[----:B0-----:R-:W-:-:S03]  /*65f0*/  IADD3 R30, P1, R247, R2, RZ ;  /* 0x00000002f71e7210 */ /* 0x001fc60007f3e0ff */
[----:B-1----:R-:W2:Y:S04]  /*6600*/  LDL.LU R247, [R1+0x20] ;  /* 0x0000200001f77983 */ /* 0x002ea80000300800 */
[----:B------:R-:W2:Y:S04]  /*6610*/  LDL.LU R205, [R1+0x2c] ;  /* 0x00002c0001cd7983 */ /* 0x000ea80000300800 */
[----:B------:R-:W2:Y:S01]  /*6620*/  LDL.LU R206, [R1+0xbc] ;  /* 0x0000bc0001ce7983 */ /* 0x000ea20000300800 */
[----:B------:R-:W-:-:S03]  /*6630*/  IMAD.X R31, R235, 0x1, R0, P1 ;  /* 0x00000001eb1f7824 */ /* 0x000fc600008e0600 */
[----:B------:R0:W-:Y:S04]  /*6640*/  STS.U16 [R175+0x2180], R84 ;  /* 0x00218054af007388 */ /* 0x0001e80000000400 */
[----:B------:R-:W2:Y:S01]  /*6650*/  LDL.LU R174, [R1+0xf0] ;  /* 0x0000f00001ae7983 */ /* 0x000ea20000300800 */
[----:B0-----:R-:W-:-:S03]  /*6660*/  PRMT R84, RZ, 0x7610, R84 ;  /* 0x00007610ff547816 */ /* 0x001fc60000000054 */
[----:B------:R0:W-:Y:S04]  /*6670*/  STS.U16 [R175+0x2580], R86 ;  /* 0x00258056af007388 */ /* 0x0001e80000000400 */
[----:B------:R-:W2:Y:S04]  /*6680*/  LDL.LU R173, [R1+0x94] ;  /* 0x0000940001ad7983 */ /* 0x000ea80000300800 */
[----:B------:R1:W2:Y:S01]  /*6690*/  @!P0 LDG.E.U16 R84, [R30.64] ;  /* 0x000000081e548981 */ /* 0x0002a2000c1e1500 */
[----:B0-----:R-:W-:-:S03]  /*66a0*/  PRMT R86, RZ, 0x7610, R86 ;  /* 0x00007610ff567816 */ /* 0x001fc60000000056 */
[----:B------:R0:W-:Y:S04]  /*66b0*/  STS.U16 [R175+0x2980], R88 ;  /* 0x00298058af007388 */ /* 0x0001e80000000400 */
[----:B------:R-:W2:Y:S01]  /*66c0*/  LDL.LU R93, [R1+0x88] ;  /* 0x00008800015d7983 */ /* 0x000ea20000300800 */
[----:B-1----:R-:W-:-:S05]  /*66d0*/  IADD3 R30, P1, R7, R2, RZ ;  /* 0x00000002071e7210 */ /* 0x002fca0007f3e0ff */
[----:B------:R-:W-:-:S05]  /*66e0*/  IMAD.X R31, R251, 0x1, R0, P1 ;  /* 0x00000001fb1f7824 */ /* 0x000fca00008e0600 */
[----:B------:R1:W2:Y:S01]  /*66f0*/  @!P0 LDG.E.U16 R86, [R30.64] ;  /* 0x000000081e568981 */ /* 0x0002a2000c1e1500 */
[----:B0-----:R-:W-:Y:S02]  /*6700*/  PRMT R88, RZ, 0x7610, R88 ;  /* 0x00007610ff587816 */ /* 0x001fe40000000058 */
[----:B-1----:R-:W-:-:S05]  /*6710*/  IADD3 R30, P1, R248, R2, RZ ;  /* 0x00000002f81e7210 */ /* 0x002fca0007f3e0ff */
[----:B------:R-:W-:-:S05]  /*6720*/  IMAD.X R31, R242, 0x1, R0, P1 ;  /* 0x00000001f21f7824 */ /* 0x000fca00008e0600 */
[----:B------:R0:W2:Y:S02]  /*6730*/  @!P0 LDG.E.U16 R88, [R30.64] ;  /* 0x000000081e588981 */ /* 0x0000a4000c1e1500 */
[----:B0-----:R-:W-:Y:S02]  /*6740*/  IADD3 R30, P1, R239, R2, RZ ;  /* 0x00000002ef1e7210 */ /* 0x001fe40007f3e0ff */
[----:B------:R-:W2:Y:S01]  /*6750*/  LDL.LU R239, [R1] ;  /* 0x0000000001ef7983 */ /* 0x000ea20000300800 */
[----:B------:R-:W-:-:S03]  /*6760*/  LOP3.LUT R4, R6, 0x40, RZ, 0x3c, !PT ;  /* 0x0000004006047812 */ /* 0x000fc600078e3cff */
[----:B------:R-:W-:Y:S04]  /*6770*/  STS.U16 [R175+0x2d80], R89 ;  /* 0x002d8059af007388 */ /* 0x000fe80000000400 */
[----:B------:R-:W-:Y:S04]  /*6780*/  STS.U16 [R4+0x2200], R168 ;  /* 0x002200a804007388 */ /* 0x000fe80000000400 */
[----:B------:R-:W-:Y:S04]  /*6790*/  STS.U16 [R4+0x2600], R169 ;  /* 0x002600a904007388 */ /* 0x000fe80000000400 */
[----:B------:R-:W-:Y:S04]  /*67a0*/  STS.U16 [R4+0x2a00], R171 ;  /* 0x002a00ab04007388 */ /* 0x000fe80000000400 */
[----:B------:R0:W-:Y:S04]  /*67b0*/  STS.U16 [R4+0x2e00], R170 ;  /* 0x002e00aa04007388 */ /* 0x0001e80000000400 */
[----:B------:R-:W3:Y:S04]  /*67c0*/  LDL.LU R5, [R1+0xe0] ;  /* 0x0000e00001057983 */ /* 0x000ee80000300800 */
[----:B------:R-:W3:Y:S01]  /*67d0*/  LDL.LU R98, [R1+0x9c] ;  /* 0x00009c0001627983 */ /* 0x000ee20000300800 */
[----:B0-----:R-:W-:-:S03]  /*67e0*/  LOP3.LUT R4, R6, 0x50, RZ, 0x3c, !PT ;  /* 0x0000005006047812 */ /* 0x001fc600078e3cff */
[----:B------:R-:W3:Y:S04]  /*67f0*/  LDL.LU R99, [R1+0xf4] ;  /* 0x0000f40001637983 */ /* 0x000ee80000300800 */
        /* <DEDUP_REMOVED lines=8> */
[----:B------:R-:W3:Y:S04]  /*6880*/  LDL.LU R176, [R1+0xc4] ;  /* 0x0000c40001b07983 */ /* 0x000ee80000300800 */
[----:B------:R-:W3:Y:S04]  /*6890*/  LDL.LU R94, [R1+0x90] ;  /* 0x00009000015e7983 */ /* 0x000ee80000300800 */
[----:B------:R-:W3:Y:S04]  /*68a0*/  LDL.LU R95, [R1+0x7c] ;  /* 0x00007c00015f7983 */ /* 0x000ee80000300800 */
[----:B------:R-:W-:Y:S04]  /*68b0*/  STS.U16 [R4+0x2300], R83 ;  /* 0x0023005304007388 */ /* 0x000fe80000000400 */
[----:B------:R-:W3:Y:S04]  /*68c0*/  LDL.LU R8, [R1+0x50] ;  /* 0x0000500001087983 */ /* 0x000ee80000300800 */
[----:B------:R-:W-:Y:S04]  /*68d0*/  STS.U16 [R4+0x2700], R82 ;  /* 0x0027005204007388 */ /* 0x000fe80000000400 */
[----:B------:R-:W3:Y:S04]  /*68e0*/  LDL.LU R9, [R1+0x74] ;  /* 0x0000740001097983 */ /* 0x000ee80000300800 */
[----:B------:R-:W-:Y:S04]  /*68f0*/  STS.U16 [R4+0x2b00], R80 ;  /* 0x002b005004007388 */ /* 0x000fe80000000400 */
[----:B------:R0:W-:Y:S04]  /*6900*/  STS.U16 [R4+0x2f00], R77 ;  /* 0x002f004d04007388 */ /* 0x0001e80000000400 */
[----:B------:R-:W3:Y:S04]  /*6910*/  LDL.LU R10, [R1+0x5c] ;  /* 0x00005c00010a7983 */ /* 0x000ee80000300800 */
[----:B------:R-:W3:Y:S01]  /*6920*/  LDL.LU R11, [R1+0x70] ;  /* 0x00007000010b7983 */ /* 0x000ee20000300800 */
[----:B0-----:R-:W-:-:S05]  /*6930*/  LOP3.LUT R4, R6, 0x70, RZ, 0x3c, !PT ;  /* 0x0000007006047812 */ /* 0x001fca00078e3cff */
[----:B------:R-:W-:Y:S04]  /*6940*/  STS.U16 [R4+0x2380], R76 ;  /* 0x0023804c04007388 */ /* 0x000fe80000000400 */
[----:B------:R-:W-:Y:S04]  /*6950*/  STS.U16 [R4+0x2780], R27 ;  /* 0x0027801b04007388 */ /* 0x000fe80000000400 */
[----:B------:R-:W-:Y:S04]  /*6960*/  STS.U16 [R4+0x2b80], R26 ;  /* 0x002b801a04007388 */ /* 0x000fe80000000400 */
[----:B------:R0:W-:Y:S04]  /*6970*/  STS.U16 [R4+0x2f80], R23 ;  /* 0x002f801704007388 */ /* 0x0001e80000000400 */
[----:B0-----:R-:W3:Y:S04]  /*6980*/  LDL.LU R4, [R1+0xd4] ;  /* 0x0000d40001047983 */ /* 0x001ee80000300800 */
[----:B------:R-:W3:Y:S04]  /*6990*/  LDL.LU R242, [R1+0x8] ;  /* 0x0000080001f27983 */ /* 0x000ee80000300800 */
        /* <DEDUP_REMOVED lines=10> */
[----:B------:R-:W3:Y:S01]  /*6a40*/  LDL.LU R228, [R1+0xd0] ;  /* 0x0000d00001e47983 */ /* 0x000ee20000300800 */
[----:B------:R-:W-:Y:S01]  /*6a50*/  PRMT R89, RZ, 0x7610, R89 ;  /* 0x00007610ff597816 */ /* 0x000fe20000000059 */
[----:B------:R-:W-:-:S05]  /*6a60*/  IMAD.X R31, R229, 0x1, R0, P1 ;  /* 0x00000001e51f7824 */ /* 0x000fca00008e0600 */
[----:B------:R0:W3:Y:S01]  /*6a70*/  @!P0 LDG.E.U16 R89, [R30.64] ;  /* 0x000000081e598981 */ /* 0x0000e2000c1e1500 */
[----:B------:R-:W-:Y:S02]  /*6a80*/  PRMT R168, RZ, 0x7610, R168 ;  /* 0x00007610ffa87816 */ /* 0x000fe400000000a8 */
[----:B0-----:R-:W-:-:S05]  /*6a90*/  IADD3 R30, P1, R234, R2, RZ ;  /* 0x00000002ea1e7210 */ /* 0x001fca0007f3e0ff */
        /* <DEDUP_REMOVED lines=15> */
[----:B----4-:R-:W-:-:S05]  /*6b90*/  IADD3 R30, P1, R250, R2, RZ ;  /* 0x00000002fa1e7210 */ /* 0x010fca0007f3e0ff */
[----:B------:R-:W-:-:S05]  /*6ba0*/  IMAD.X R31, R213, 0x1, R0, P1 ;  /* 0x00000001d51f7824 */ /* 0x000fca00008e0600 */
[----:B------:R0:W4:Y:S01]  /*6bb0*/  @!P0 LDG.E.U16 R91, [R30.64] ;  /* 0x000000081e5b8981 */ /* 0x000122000c1e1500 */
[----:B------:R-:W-:Y:S02]  /*6bc0*/  PRMT R90, RZ, 0x7610, R90 ;  /* 0x00007610ff5a7816 */ /* 0x000fe4000000005a */
[----:B0-----:R-:W-:-:S05]  /*6bd0*/  IADD3 R30, P1, R209, R2, RZ ;  /* 0x00000002d11e7210 */ /* 0x001fca0007f3e0ff */
[----:B------:R-:W-:-:S05]  /*6be0*/  IMAD.X R31, R208, 0x1, R0, P1 ;  /* 0x00000001d01f7824 */ /* 0x000fca00008e0600 */
[----:B------:R2:W4:Y:S01]  /*6bf0*/  @!P0 LDG.E.U16 R90, [R30.64] ;  /* 0x000000081e5a8981 */ /* 0x000522000c1e1500 */
[----:B------:R-:W-:Y:S02]  /*6c00*/  PRMT R87, RZ, 0x7610, R87 ;  /* 0x00007610ff577816 */ /* 0x000fe40000000057 */
[----:B--2---:R-:W-:-:S05]  /*6c10*/  IADD3 R30, P1, R206, R2, RZ ;  /* 0x00000002ce1e7210 */ /* 0x004fca0007f3e0ff */
[----:B------:R-:W-:-:S05]  /*6c20*/  IMAD.X R31, R205, 0x1, R0, P1 ;  /* 0x00000001cd1f7824 */ /* 0x000fca00008e0600 */
[----:B------:R0:W2:Y:S01]  /*6c30*/  @!P0 LDG.E.U16 R87, [R30.64] ;  /* 0x000000081e578981 */ /* 0x0000a2000c1e1500 */
[----:B------:R-:W-:Y:S02]  /*6c40*/  PRMT R85, RZ, 0x7610, R85 ;  /* 0x00007610ff557816 */ /* 0x000fe40000000055 */
[----:B0-----:R-:W-:-:S05]  /*6c50*/  IADD3 R30, P1, R247, R2, RZ ;  /* 0x00000002f71e7210 */ /* 0x001fca0007f3e0ff */
[----:B------:R-:W-:-:S05]  /*6c60*/  IMAD.X R31, R201, 0x1, R0, P1 ;  /* 0x00000001c91f7824 */ /* 0x000fca00008e0600 */
[----:B------:R0:W2:Y:S01]  /*6c70*/  @!P0 LDG.E.U16 R85, [R30.64] ;  /* 0x000000081e558981 */ /* 0x0000a2000c1e1500 */
[----:B------:R-:W-:Y:S02]  /*6c80*/  PRMT R83, RZ, 0x7610, R83 ;  /* 0x00007610ff537816 */ /* 0x000fe40000000053 */
[----:B0-----:R-:W-:-:S05]  /*6c90*/  IADD3 R30, P1, R197, R2, RZ ;  /* 0x00000002c51e7210 */ /* 0x001fca0007f3e0ff */
[----:B------:R-:W-:Y:S01]  /*6ca0*/  IMAD.X R31, R196, 0x1, R0, P1 ;  /* 0x00000001c41f7824 */ /* 0x000fe200008e0600 */
[----:B------:R-:W-:Y:S04]  /*6cb0*/  STS.U16 [R6], R13 ;  /* 0x0000000d06007388 */ /* 0x000fe80000000400 */
[----:B------:R0:W2:Y:S04]  /*6cc0*/  @!P0 LDG.E.U16 R83, [R30.64] ;  /* 0x000000081e538981 */ /* 0x0000a8000c1e1500 */
[----:B------:R-:W-:Y:S04]  /*6cd0*/  STS.U16 [R6+0x200], R14 ;  /* 0x0002000e06007388 */ /* 0x000fe80000000400 */
[----:B------:R-:W-:Y:S01]  /*6ce0*/  STS.U16 [R6+0x400], R15 ;  /* 0x0004000f06007388 */ /* 0x000fe20000000400 */
[----:B0-----:R-:W-:-:S03]  /*6cf0*/  IADD3 R30, P1, R194, R2, RZ ;  /* 0x00000002c21e7210 */ /* 0x001fc60007f3e0ff */
[----:B------:R-:W-:Y:S04]  /*6d00*/  STS.U16 [R6+0x600], R16 ;  /* 0x0006001006007388 */ /* 0x000fe80000000400 */
        /* <DEDUP_REMOVED lines=11> */
[----:B---3--:R0:W-:Y:S01]  /*6dc0*/  STS.U16 [R6+0x1e00], R79 ;  /* 0x001e004f06007388 */ /* 0x0081e20000000400 */
[----:B------:R-:W-:Y:S01]  /*6dd0*/  PRMT R82, RZ, 0x7610, R82 ;  /* 0x00007610ff527816 */ /* 0x000fe20000000052 */
[----:B------:R-:W-:-:S05]  /*6de0*/  IMAD.X R31, R193, 0x1, R0, P1 ;  /* 0x00000001c11f7824 */ /* 0x000fca00008e0600 */
[----:B------:R1:W3:Y:S04]  /*6df0*/  @!P0 LDG.E.U16 R82, [R30.64] ;  /* 0x000000081e528981 */ /* 0x0002e8000c1e1500 */
[----:B0-----:R-:W2:Y:S01]  /*6e00*/  LDL.LU R6, [R1+0x30] ;  /* 0x0000300001067983 */ /* 0x001ea20000300800 */
[----:B------:R-:W-:Y:S02]  /*6e10*/  PRMT R80, RZ, 0x7610, R80 ;  /* 0x00007610ff507816 */ /* 0x000fe40000000050 */
[----:B-1----:R-:W-:-:S05]  /*6e20*/  IADD3 R30, P1, R239, R2, RZ ;  /* 0x00000002ef1e7210 */ /* 0x002fca0007f3e0ff */
        /* <DEDUP_REMOVED lines=13> */
[----:B------:R-:W-:-:S04]  /*6f00*/  IADD3 R26, P1, R241, R2, RZ ;  /* 0x00000002f11a7210 */ /* 0x000fc80007f3e0ff */
[----:B------:R0:W2:Y:S01]  /*6f10*/  @!P0 LDG.E.U16 R172, [R30.64] ;  /* 0x000000081eac8981 */ /* 0x0000a2000c1e1500 */
[----:B------:R-:W-:Y:S01]  /*6f20*/  IMAD.X R27, R232, 0x1, R0, P1 ;  /* 0x00000001e81b7824 */ /* 0x000fe200008e0600 */
[----:B0-----:R-:W-:-:S06]  /*6f30*/  PRMT R30, RZ, 0x7610, R30 ;  /* 0x00007610ff1e7816 */ /* 0x001fcc000000001e */
        /* <DEDUP_REMOVED lines=71> */
[----:B------:R-:W-:Y:S01]  /*73b0*/  IMAD.X R15, R226, 0x1, R0, P1 ;  /* 0x00000001e20f7824 */ /* 0x000fe200008e0600 */
[----:B------:R0:W-:Y:S04]  /*73c0*/  STS.U16 [R92+0x80], R81 ;  /* 0x000080515c007388 */ /* 0x0001e80000000400 */
[----:B------:R1:W3:Y:S01]  /*73d0*/  @!P0 LDG.E.U16 R79, [R14.64] ;  /* 0x000000080e4f8981 */ /* 0x0002e2000c1e1500 */
[----:B0-----:R-:W-:Y:S02]  /*73e0*/  PRMT R81, RZ, 0x7610, R81 ;  /* 0x00007610ff517816 */ /* 0x001fe40000000051 */
[----:B-1----:R-:W-:-:S05]  /*73f0*/  IADD3 R14, P1, R4, R2, RZ ;  /* 0x00000002040e7210 */ /* 0x002fca0007f3e0ff */
        /* <DEDUP_REMOVED lines=19> */
[----:B--2---:R-:W-:-:S05]  /*7530*/  IADD3 R14, P1, R6, R2, RZ ;  /* 0x00000002060e7210 */ /* 0x004fca0007f3e0ff */
[----:B------:R-:W-:Y:S01]  /*7540*/  IMAD.X R15, R207, 0x1, R0, P1 ;  /* 0x00000001cf0f7824 */ /* 0x000fe200008e0600 */
[----:B------:R0:W-:Y:S04]  /*7550*/  STS.U16 [R92+0xa80], R168 ;  /* 0x000a80a85c007388 */ /* 0x0001e80000000400 */
[----:B------:R1:W2:Y:S01]  /*7560*/  @!P0 LDG.E.U16 R89, [R14.64] ;  /* 0x000000080e598981 */ /* 0x0002a2000c1e1500 */
[----:B0-----:R-:W-:Y:S02]  /*7570*/  PRMT R168, RZ, 0x7610, R168 ;  /* 0x00007610ffa87816 */ /* 0x001fe400000000a8 */
[----:B-1----:R-:W-:-:S05]  /*7580*/  IADD3 R14, P1, R203, R2, RZ ;  /* 0x00000002cb0e7210 */ /* 0x002fca0007f3e0ff */
[----:B------:R-:W-:Y:S01]  /*7590*/  IMAD.X R15, R202, 0x1, R0, P1 ;  /* 0x00000001ca0f7824 */ /* 0x000fe200008e0600 */
[----:B------:R0:W-:Y:S04]  /*75a0*/  STS.U16 [R92+0xc80], R169 ;  /* 0x000c80a95c007388 */ /* 0x0001e80000000400 */
[----:B------:R1:W2:Y:S04]  /*75b0*/  @!P0 LDG.E.U16 R168, [R14.64] ;  /* 0x000000080ea88981 */ /* 0x0002a8000c1e1500 */
[----:B------:R4:W-:Y:S01]  /*75c0*/  STS.U16 [R92+0xe80], R171 ;  /* 0x000e80ab5c007388 */ /* 0x0009e20000000400 */
[----:B0-----:R-:W-:Y:S01]  /*75d0*/  PRMT R169, RZ, 0x7610, R169 ;  /* 0x00007610ffa97816 */ /* 0x001fe200000000a9 */
[----:B-1----:R-:W-:Y:S01]  /*75e0*/  IMAD.MOV.U32 R15, RZ, RZ, R98 ;  /* 0x000000ffff0f7224 */ /* 0x002fe200078e0062 */
[----:B------:R-:W-:Y:S01]  /*75f0*/  IADD3 R14, P1, R235, R2, RZ ;  /* 0x00000002eb0e7210 */ /* 0x000fe20007f3e0ff */
[----:B------:R0:W-:Y:S02]  /*7600*/  STS.U16 [R92+0x1080], R170 ;  /* 0x001080aa5c007388 */ /* 0x0001e40000000400 */
[----:B----4-:R-:W-:-:S02]  /*7610*/  IMAD.MOV.U32 R171, RZ, RZ, R15 ;  /* 0x000000ffffab7224 */ /* 0x010fc400078e000f */
[----:B------:R-:W-:Y:S01]  /*7620*/  IMAD.X R15, R7, 0x1, R0, P1 ;  /* 0x00000001070f7824 */ /* 0x000fe200008e0600 */
[----:B------:R-:W4:Y:S04]  /*7630*/  LDL.LU R98, [R1+0x1b4] ;  /* 0x0001b40001627983 */ /* 0x000f280000300800 */
[----:B------:R1:W4:Y:S01]  /*7640*/  @!P0 LDG.E.U16 R169, [R14.64] ;  /* 0x000000080ea98981 */ /* 0x000322000c1e1500 */
[----:B0-----:R-:W-:Y:S02]  /*7650*/  PRMT R170, RZ, 0x7610, R170 ;  /* 0x00007610ffaa7816 */ /* 0x001fe400000000aa */
[----:B-1----:R-:W-:-:S05]  /*7660*/  IADD3 R14, P1, R248, R2, RZ ;  /* 0x00000002f80e7210 */ /* 0x002fca0007f3e0ff */
[----:B------:R-:W-:Y:S01]  /*7670*/  IMAD.X R15, R195, 0x1, R0, P1 ;  /* 0x00000001c30f7824 */ /* 0x000fe200008e0600 */
[----:B------:R0:W-:Y:S04]  /*7680*/  STS.U16 [R92+0x1280], R91 ;  /* 0x0012805b5c007388 */ /* 0x0001e80000000400 */
[----:B------:R1:W4:Y:S01]  /*7690*/  @!P0 LDG.E.U16 R170, [R14.64] ;  /* 0x000000080eaa8981 */ /* 0x000322000c1e1500 */
[----:B0-----:R-:W-:Y:S02]  /*76a0*/  PRMT R91, RZ, 0x7610, R91 ;  /* 0x00007610ff5b7816 */ /* 0x001fe4000000005b */
[----:B-1----:R-:W-:-:S05]  /*76b0*/  IADD3 R14, P1, R191, R2, RZ ;  /* 0x00000002bf0e7210 */ /* 0x002fca0007f3e0ff */
[----:B------:R-:W-:-:S05]  /*76c0*/  IMAD.X R15, R190, 0x1, R0, P1 ;  /* 0x00000001be0f7824 */ /* 0x000fca00008e0600 */
[----:B------:R0:W4:Y:S04]  /*76d0*/  @!P0 LDG.E.U16 R91, [R14.64] ;  /* 0x000000080e5b8981 */ /* 0x000128000c1e1500 */
[----:B0-----:R-:W0:Y:S04]  /*76e0*/  S2R R14, SR_TID.X ;  /* 0x00000000000e7919 */ /* 0x001e280000002100 */
[----:B------:R1:W-:Y:S01]  /*76f0*/  STS.U16 [R92+0x1480], R90 ;  /* 0x0014805a5c007388 */ /* 0x0003e20000000400 */
[----:B0-----:R-:W-:-:S05]  /*7700*/  LOP3.LUT R14, R14, 0x3f, RZ, 0xc0, !PT ;  /* 0x0000003f0e0e7812 */ /* 0x001fca00078ec0ff */
[C---:B-1----:R-:W-:Y:S02]  /*7710*/  IMAD.SHL.U32 R90, R14.reuse, 0x2, RZ ;  /* 0x000000020e5a7824 */ /* 0x042fe400078e00ff */
[----:B------:R-:W-:-:S03]  /*7720*/  IMAD.SHL.U32 R14, R14, 0x2, RZ ;  /* 0x000000020e0e7824 */ /* 0x000fc600078e00ff */
[----:B------:R-:W-:Y:S02]  /*7730*/  LOP3.LUT R90, R90, 0x10, RZ, 0x3c, !PT ;  /* 0x000000105a5a7812 */ /* 0x000fe400078e3cff */
[----:B------:R-:W-:-:S03]  /*7740*/  LOP3.LUT R14, R14, 0x20, RZ, 0x3c, !PT ;  /* 0x000000200e0e7812 */ /* 0x000fc600078e3cff */
[----:B------:R-:W-:Y:S04]  /*7750*/  STS.U16 [R90+0x1680], R87 ;  /* 0x001680575a007388 */ /* 0x000fe80000000400 */
[----:B------:R-:W-:Y:S04]  /*7760*/  STS.U16 [R90+0x1880], R85 ;  /* 0x001880555a007388 */ /* 0x000fe80000000400 */
[----:B------:R-:W-:Y:S04]  /*7770*/  STS.U16 [R90+0x1a80], R83 ;  /* 0x001a80535a007388 */ /* 0x000fe80000000400 */
[----:B---3--:R-:W-:Y:S04]  /*7780*/  STS.U16 [R90+0x1c80], R82 ;  /* 0x001c80525a007388 */ /* 0x008fe80000000400 */
[----:B------:R0:W-:Y:S04]  /*7790*/  STS.U16 [R90+0x1e80], R80 ;  /* 0x001e80505a007388 */ /* 0x0001e80000000400 */
        /* <DEDUP_REMOVED lines=27> */
[----:B--2---:R-:W-:Y:S04]  /*7950*/  STS.U16 [R175+0x1580], R89 ;  /* 0x00158059af007388 */ /* 0x004fe80000000400 */
[----:B------:R-:W-:Y:S04]  /*7960*/  STS.U16 [R175+0x1780], R168 ;  /* 0x001780a8af007388 */ /* 0x000fe80000000400 */
[----:B----4-:R-:W-:Y:S04]  /*7970*/  STS.U16 [R175+0x1980], R169 ;  /* 0x001980a9af007388 */ /* 0x010fe80000000400 */
[----:B------:R-:W-:Y:S01]  /*7980*/  STS.U16 [R175+0x1b80], R170 ;  /* 0x001b80aaaf007388 */ /* 0x000fe20000000400 */
[----:B0-----:R-:W-:-:S03]  /*7990*/  IMAD.MOV.U32 R90, RZ, RZ, R174 ;  /* 0x000000ffff5a7224 */ /* 0x001fc600078e00ae */
[----:B------:R-:W-:Y:S04]  /*79a0*/  STS.U16 [R175+0x1d80], R91 ;  /* 0x001d805baf007388 */ /* 0x000fe80000000400 */
[----:B------:R-:W-:Y:S01]  /*79b0*/  BAR.SYNC.DEFER_BLOCKING 0x0 ;  /* 0x0000000000007b1d */ /* 0x000fe20000010000 */
[----:B------:R-:W-:Y:S01]  /*79c0*/  IMAD.MOV.U32 R87, RZ, RZ, R173 ;  /* 0x000000ffff577224 */ /* 0x000fe200078e00ad */
[C---:B------:R-:W-:Y:S01]  /*79d0*/  LOP3.LUT R174, R186.reuse, 0x20, RZ, 0x3c, !PT ;  /* 0x00000020baae7812 */ /* 0x040fe200078e3cff */
[----:B------:R-:W-:Y:S01]  /*79e0*/  IMAD.MOV.U32 R15, RZ, RZ, R99 ;  /* 0x000000ffff0f7224 */ /* 0x000fe200078e0063 */
[C---:B------:R-:W-:Y:S02]  /*79f0*/  LOP3.LUT R173, R186.reuse, 0x40, RZ, 0x3c, !PT ;  /* 0x00000040baad7812 */ /* 0x040fe400078e3cff */
[----:B-1----:R-:W-:Y:S01]  /*7a00*/  LOP3.LUT R16, R186, 0x60, RZ, 0x3c, !PT ;  /* 0x00000060ba107812 */ /* 0x002fe200078e3cff */
[----:B------:R-:W-:Y:S01]  /*7a10*/  IMAD.MOV.U32 R82, RZ, RZ, R179 ;  /* 0x000000ffff527224 */ /* 0x000fe200078e00b3 */
[----:B------:R-:W2:Y:S01]  /*7a20*/  LDL.LU R99, [R1+0x1b0] ;  /* 0x0001b00001637983 */ /* 0x000ea20000300800 */
[----:B------:R-:W-:-:S02]  /*7a30*/  IMAD.MOV.U32 R80, RZ, RZ, R178 ;  /* 0x000000ffff507224 */ /* 0x000fc400078e00b2 */
[----:B------:R-:W-:Y:S01]  /*7a40*/  IMAD.MOV.U32 R77, RZ, RZ, R177 ;  /* 0x000000ffff4d7224 */ /* 0x000fe200078e00b1 */
[----:B------:R-:W3:Y:S01]  /*7a50*/  LDL.LU R92, [R1+0x1ac] ;  /* 0x0001ac00015c7983 */ /* 0x000ee20000300800 */
[----:B------:R-:W-:Y:S02]  /*7a60*/  IMAD.MOV.U32 R76, RZ, RZ, R176 ;  /* 0x000000ffff4c7224 */ /* 0x000fe400078e00b0 */
[----:B------:R-:W-:Y:S02]  /*7a70*/  IMAD.MOV.U32 R85, RZ, RZ, R15 ;  /* 0x000000ffff557224 */ /* 0x000fe400078e000f */
[----:B------:R-:W-:Y:S01]  /*7a80*/  IMAD.MOV.U32 R83, RZ, RZ, R171 ;  /* 0x000000ffff537224 */ /* 0x000fe200078e00ab */
[----:B------:R-:W-:Y:S04]  /*7a90*/  LDSM.16.MT88.4 R176, [R174+0x2000] ;  /* 0x00200000aeb0783b */ /* 0x000fe80000004200 */
[----:B------:R-:W-:Y:S04]  /*7aa0*/  LDSM.16.MT88.4 R168, [R186+0x2000] ;  /* 0x00200000baa8783b */ /* 0x000fe80000004200 */
[----:B------:R-:W0:Y:S04]  /*7ab0*/  LDSM.16.M88.4 R12, [R184] ;  /* 0x00000000b80c783b */ /* 0x000e280000000200 */
[----:B------:R-:W1:Y:S04]  /*7ac0*/  LDSM.16.MT88.4 R172, [R173+0x2000] ;  /* 0x00200000adac783b */ /* 0x000e680000004200 */
[----:B------:R-:W4:Y:S04]  /*7ad0*/  LDSM.16.MT88.4 R16, [R16+0x2000] ;  /* 0x002000001010783b */ /* 0x000f280000004200 */
[----:B------:R-:W1:Y:S04]  /*7ae0*/  LDSM.16.M88.4 R20, [R184+0x400] ;  /* 0x00040000b814783b */ /* 0x000e680000000200 */
[----:B------:R-:W1:Y:S04]  /*7af0*/  LDSM.16.M88.4 R24, [R184+0x800] ;  /* 0x00080000b818783b */ /* 0x000e680000000200 */
[----:B------:R-:W4:Y:S01]  /*7b00*/  LDSM.16.M88.4 R28, [R184+0xc00] ;  /* 0x000c0000b81c783b */ /* 0x000f220000000200 */
[-C--:B0-----:R-:W-:Y:S08]  /*7b10*/  HMMA.16816.F32.BF16 R160, R168, R12.reuse, R160 ;  /* 0x0000000ca8a0723c */ /* 0x081ff000000418a0 */
[-C--:B------:R-:W-:Y:S08]  /*7b20*/  HMMA.16816.F32.BF16 R32, R176, R12.reuse, R32 ;  /* 0x0000000cb020723c */ /* 0x080ff00000041820 */
[-C--:B-1----:R-:W-:Y:S08]  /*7b30*/  HMMA.16816.F32.BF16 R36, R172, R12.reuse, R36 ;  /* 0x0000000cac24723c */ /* 0x082ff00000041824 */
[----:B----4-:R-:W-:Y:S07]  /*7b40*/  HMMA.16816.F32.BF16 R180, R16, R12, R180 ;  /* 0x0000000c10b4723c */ /* 0x010fee00000418b4 */
[----:B------:R-:W-:Y:S01]  /*7b50*/  IMAD.MOV.U32 R13, RZ, RZ, R76 ;  /* 0x000000ffff0d7224 */ /* 0x000fe200078e004c */
[----:B------:R-:W-:Y:S01]  /*7b60*/  HMMA.16816.F32.BF16 R156, R168, R20, R156 ;  /* 0x00000014a89c723c */ /* 0x000fe2000004189c */
[----:B------:R-:W-:-:S02]  /*7b70*/  IMAD.MOV.U32 R12, RZ, RZ, R77 ;  /* 0x000000ffff0c7224 */ /* 0x000fc400078e004d */
[----:B------:R-:W0:Y:S05]  /*7b80*/  LDSM.16.M88.4 R76, [R184+0x1000] ;  /* 0x00100000b84c783b */ /* 0x000e2a0000000200 */
[-C--:B------:R-:W-:Y:S08]  /*7b90*/  HMMA.16816.F32.BF16 R40, R176, R20.reuse, R40 ;  /* 0x00000014b028723c */ /* 0x080ff00000041828 */
[-C--:B------:R-:W-:Y:S08]  /*7ba0*/  HMMA.16816.F32.BF16 R44, R172, R20.reuse, R44 ;  /* 0x00000014ac2c723c */ /* 0x080ff0000004182c */
[----:B------:R-:W-:Y:S07]  /*7bb0*/  HMMA.16816.F32.BF16 R48, R16, R20, R48 ;  /* 0x000000141030723c */ /* 0x000fee0000041830 */
[----:B------:R-:W-:Y:S01]  /*7bc0*/  IMAD.MOV.U32 R21, RZ, RZ, R80 ;  /* 0x000000ffff157224 */ /* 0x000fe200078e0050 */
[----:B------:R-:W-:Y:S01]  /*7bd0*/  HMMA.16816.F32.BF16 R152, R168, R24, R152 ;  /* 0x00000018a898723c */ /* 0x000fe20000041898 */
[----:B------:R-:W-:-:S07]  /*7be0*/  IMAD.MOV.U32 R20, RZ, RZ, R82 ;  /* 0x000000ffff147224 */ /* 0x000fce00078e0052 */
[-C--:B------:R-:W-:Y:S08]  /*7bf0*/  HMMA.16816.F32.BF16 R52, R176, R24.reuse, R52 ;  /* 0x00000018b034723c */ /* 0x080ff00000041834 */
[-C--:B------:R-:W-:Y:S08]  /*7c00*/  HMMA.16816.F32.BF16 R56, R172, R24.reuse, R56 ;  /* 0x00000018ac38723c */ /* 0x080ff00000041838 */
[----:B------:R-:W-:Y:S07]  /*7c10*/  HMMA.16816.F32.BF16 R60, R16, R24, R60 ;  /* 0x00000018103c723c */ /* 0x000fee000004183c */
[----:B------:R-:W-:Y:S01]  /*7c20*/  IMAD.MOV.U32 R24, RZ, RZ, R83 ;  /* 0x000000ffff187224 */ /* 0x000fe200078e0053 */
[-C--:B------:R-:W-:Y:S01]  /*7c30*/  HMMA.16816.F32.BF16 R148, R168, R28.reuse, R148 ;  /* 0x0000001ca894723c */ /* 0x080fe20000041894 */
[----:B------:R-:W-:Y:S01]  /*7c40*/  IMAD.MOV.U32 R25, RZ, RZ, R85 ;  /* 0x000000ffff197224 */ /* 0x000fe200078e0055 */
[----:B------:R-:W1:Y:S06]  /*7c50*/  LDSM.16.M88.4 R80, [R184+0x1400] ;  /* 0x00140000b850783b */ /* 0x000e6c0000000200 */
[-C--:B------:R-:W-:Y:S08]  /*7c60*/  HMMA.16816.F32.BF16 R64, R176, R28.reuse, R64 ;  /* 0x0000001cb040723c */ /* 0x080ff00000041840 */
[-C--:B------:R-:W-:Y:S08]  /*7c70*/  HMMA.16816.F32.BF16 R68, R172, R28.reuse, R68 ;  /* 0x0000001cac44723c */ /* 0x080ff00000041844 */
[----:B------:R-:W-:Y:S07]  /*7c80*/  HMMA.16816.F32.BF16 R72, R16, R28, R72 ;  /* 0x0000001c1048723c */ /* 0x000fee0000041848 */
[----:B------:R-:W-:-:S02]  /*7c90*/  IMAD.MOV.U32 R28, RZ, RZ, R87 ;  /* 0x000000ffff1c7224 */ /* 0x000fc400078e0057 */
[----:B------:R-:W-:Y:S01]  /*7ca0*/  IMAD.MOV.U32 R29, RZ, RZ, R90 ;  /* 0x000000ffff1d7224 */ /* 0x000fe200078e005a */
[----:B------:R-:W4:Y:S04]  /*7cb0*/  LDSM.16.M88.4 R84, [R184+0x1800] ;  /* 0x00180000b854783b */ /* 0x000f280000000200 */
[----:B------:R-:W4:Y:S01]  /*7cc0*/  LDSM.16.M88.4 R88, [R184+0x1c00] ;  /* 0x001c0000b858783b */ /* 0x000f220000000200 */
[C---:B0-----:R-:W-:Y:S08]  /*7cd0*/  HMMA.16816.F32.BF16 R132, R176.reuse, R76, R132 ;  /* 0x0000004cb084723c */ /* 0x041ff00000041884 */
[C---:B-1----:R-:W-:Y:S08]  /*7ce0*/  HMMA.16816.F32.BF16 R128, R176.reuse, R80, R128 ;  /* 0x00000050b080723c */ /* 0x042ff00000041880 */
[C---:B----4-:R-:W-:Y:S08]  /*7cf0*/  HMMA.16816.F32.BF16 R124, R176.reuse, R84, R124 ;  /* 0x00000054b07c723c */ /* 0x050ff0000004187c */
[----:B------:R-:W-:Y:S07]  /*7d00*/  HMMA.16816.F32.BF16 R120, R176, R88, R120 ;  /* 0x00000058b078723c */ /* 0x000fee0000041878 */
[----:B------:R-:W-:-:S02]  /*7d10*/  IMAD.MOV.U32 R178, RZ, RZ, R93 ;  /* 0x000000ffffb27224 */ /* 0x000fc400078e005d */
[----:B------:R-:W3:Y:S01]  /*7d20*/  LDL.LU R93, [R1+0x1a8] ;  /* 0x0001a800015d7983 */ /* 0x000ee20000300800 */
[----:B------:R-:W-:Y:S02]  /*7d30*/  IMAD.MOV.U32 R179, RZ, RZ, R94 ;  /* 0x000000ffffb37224 */ /* 0x000fe400078e005e */
[----:B------:R-:W-:Y:S01]  /*7d40*/  IMAD.MOV.U32 R176, RZ, RZ, R95 ;  /* 0x000000ffffb07224 */ /* 0x000fe200078e005f */
[----:B------:R-:W3:Y:S04]  /*7d50*/  LDL.LU R94, [R1+0x1a4] ;  /* 0x0001a400015e7983 */ /* 0x000ee80000300800 */
[----:B------:R-:W3:Y:S01]  /*7d60*/  LDL.LU R95, [R1+0x1a0] ;  /* 0x0001a000015f7983 */ /* 0x000ee20000300800 */
[C---:B------:R-:W-:Y:S08]  /*7d70*/  HMMA.16816.F32.BF16 R116, R172.reuse, R76, R116 ;  /* 0x0000004cac74723c */ /* 0x040ff00000041874 */
[C---:B------:R-:W-:Y:S08]  /*7d80*/  HMMA.16816.F32.BF16 R112, R172.reuse, R80, R112 ;  /* 0x00000050ac70723c */ /* 0x040ff00000041870 */
[C---:B------:R-:W-:Y:S08]  /*7d90*/  HMMA.16816.F32.BF16 R108, R172.reuse, R84, R108 ;  /* 0x00000054ac6c723c */ /* 0x040ff0000004186c */
[----:B------:R-:W-:Y:S07]  /*7da0*/  HMMA.16816.F32.BF16 R104, R172, R88, R104 ;  /* 0x00000058ac68723c */ /* 0x000fee0000041868 */
[----:B------:R-:W-:Y:S01]  /*7db0*/  IMAD.MOV.U32 R175, RZ, RZ, R4 ;  /* 0x000000ffffaf7224 */ /* 0x000fe200078e0004 */
[----:B------:R-:W-:Y:S01]  /*7dc0*/  HMMA.16816.F32.BF16 R136, R168, R84, R136 ;  /* 0x00000054a888723c */ /* 0x000fe20000041888 */
[----:B------:R-:W-:-:S02]  /*7dd0*/  IMAD.MOV.U32 R172, RZ, RZ, R9 ;  /* 0x000000ffffac7224 */ /* 0x000fc400078e0009 */
[----:B------:R-:W-:Y:S02]  /*7de0*/  IMAD.MOV.U32 R173, RZ, RZ, R10 ;  /* 0x000000ffffad7224 */ /* 0x000fe400078e000a */
[----:B------:R-:W-:-:S03]  /*7df0*/  IMAD.MOV.U32 R174, RZ, RZ, R11 ;  /* 0x000000ffffae7224 */ /* 0x000fc600078e000b */
[C---:B------:R-:W-:Y:S08]  /*7e00*/  HMMA.16816.F32.BF16 R144, R168.reuse, R76, R144 ;  /* 0x0000004ca890723c */ /* 0x040ff00000041890 */
[----:B------:R-:W-:Y:S08]  /*7e10*/  HMMA.16816.F32.BF16 R140, R168, R80, R140 ;  /* 0x00000050a88c723c */ /* 0x000ff0000004188c */
[C---:B------:R-:W-:Y:S07]  /*7e20*/  HMMA.16816.F32.BF16 R100, R16.reuse, R76, R100 ;  /* 0x0000004c1064723c */ /* 0x040fee0000041864 */
[----:B------:R-:W-:Y:S01]  /*7e30*/  IMAD.MOV.U32 R77, RZ, RZ, R172 ;  /* 0x000000ffff4d7224 */ /* 0x000fe200078e00ac */
[----:B--2---:R-:W-:Y:S07]  /*7e40*/  HMMA.16816.F32.BF16 R96, R16, R80, R96 ;  /* 0x000000501060723c */ /* 0x004fee0000041860 */
[----:B------:R-:W-:-:S02]  /*7e50*/  IMAD.MOV.U32 R80, RZ, RZ, R173 ;  /* 0x000000ffff507224 */ /* 0x000fc400078e00ad */
[----:B------:R-:W-:Y:S02]  /*7e60*/  IMAD.MOV.U32 R81, RZ, RZ, R174 ;  /* 0x000000ffff517224 */ /* 0x000fe400078e00ae */
[----:B------:R-:W-:Y:S02]  /*7e70*/  IMAD.MOV.U32 R177, RZ, RZ, R8 ;  /* 0x000000ffffb17224 */ /* 0x000fe400078e0008 */
[----:B------:R-:W2:Y:S04]  /*7e80*/  LDL.LU R8, [R1+0x19c] ;  /* 0x00019c0001087983 */ /* 0x000ea80000300800 */
[----:B------:R-:W2:Y:S04]  /*7e90*/  LDL.LU R9, [R1+0x198] ;  /* 0x0001980001097983 */ /* 0x000ea80000300800 */
[----:B------:R-:W2:Y:S04]  /*7ea0*/  LDL.LU R10, [R1+0x194] ;  /* 0x00019400010a7983 */ /* 0x000ea80000300800 */
[----:B------:R-:W2:Y:S01]  /*7eb0*/  LDL.LU R11, [R1+0x190] ;  /* 0x00019000010b7983 */ /* 0x000ea20000300800 */
[----:B------:R-:W-:-:S03]  /*7ec0*/  IMAD.MOV.U32 R76, RZ, RZ, R5 ;  /* 0x000000ffff4c7224 */ /* 0x000fc600078e0005 */
[----:B------:R-:W4:Y:S04]  /*7ed0*/  LDL.LU R4, [R1+0x18c] ;  /* 0x00018c0001047983 */ /* 0x000f280000300800 */
[----:B------:R-:W4:Y:S01]  /*7ee0*/  LDL.LU R5, [R1+0x188] ;  /* 0x0001880001057983 */ /* 0x000f220000300800 */
[----:B---3--:R-:W-:Y:S07]  /*7ef0*/  HMMA.16816.F32.BF16 R92, R16, R84, R92 ;  /* 0x00000054105c723c */ /* 0x008fee000004185c */
[----:B------:R-:W-:Y:S01]  /*7f00*/  IMAD.MOV.U32 R85, RZ, RZ, R175 ;  /* 0x000000ffff557224 */ /* 0x000fe200078e00af */
[----:B------:R-:W-:-:S06]  /*7f10*/  LOP3.LUT R175, R186, 0x20, RZ, 0x3c, !PT ;  /* 0x00000020baaf7812 */ /* 0x000fcc00078e3cff */
[----:B------:R-:W0:Y:S02]  /*7f20*/  LDSM.16.MT88.4 R172, [R175+0x2800] ;  /* 0x00280000afac783b */ /* 0x000e240000004200 */
[C---:B0-----:R-:W-:Y:S08]  /*7f30*/  HMMA.16816.F32.BF16 R32, R172.reuse, R14, R32 ;  /* 0x0000000eac20723c */ /* 0x041ff00000041820 */
[C---:B------:R-:W-:Y:S08]  /*7f40*/  HMMA.16816.F32.BF16 R40, R172.reuse, R22, R40 ;  /* 0x00000016ac28723c */ /* 0x040ff00000041828 */
[C---:B------:R-:W-:Y:S08]  /*7f50*/  HMMA.16816.F32.BF16 R52, R172.reuse, R26, R52 ;  /* 0x0000001aac34723c */ /* 0x040ff00000041834 */
[C---:B------:R-:W-:Y:S08]  /*7f60*/  HMMA.16816.F32.BF16 R64, R172.reuse, R30, R64 ;  /* 0x0000001eac40723c */ /* 0x040ff00000041840 */
[C---:B------:R-:W-:Y:S08]  /*7f70*/  HMMA.16816.F32.BF16 R132, R172.reuse, R78, R132 ;  /* 0x0000004eac84723c */ /* 0x040ff00000041884 */
[C---:B------:R-:W-:Y:S08]  /*7f80*/  HMMA.16816.F32.BF16 R128, R172.reuse, R82, R128 ;  /* 0x00000052ac80723c */ /* 0x040ff00000041880 */
[C---:B------:R-:W-:Y:S08]  /*7f90*/  HMMA.16816.F32.BF16 R124, R172.reuse, R86, R124 ;  /* 0x00000056ac7c723c */ /* 0x040ff0000004187c */
[----:B------:R-:W-:Y:S01]  /*7fa0*/  HMMA.16816.F32.BF16 R120, R172, R90, R120 ;  /* 0x0000005aac78723c */ /* 0x000fe20000041878 */
[----:B------:R-:W3:Y:S04]  /*7fb0*/  LDL.LU R173, [R1+0x4] ;  /* 0x0000040001ad7983 */ /* 0x000ee80000300800 */
[----:B------:R-:W3:Y:S03]  /*7fc0*/  LDL.LU R174, [R1+0xa8] ;  /* 0x0000a80001ae7983 */ /* 0x000ee60000300800 */
[----:B------:R-:W-:Y:S01]  /*7fd0*/  HMMA.16816.F32.BF16 R164, R168, R88, R164 ;  /* 0x00000058a8a4723c */ /* 0x000fe200000418a4 */
[----:B------:R-:W0:Y:S01]  /*7fe0*/  LDSM.16.MT88.4 R168, [R186+0x2800] ;  /* 0x00280000baa8783b */ /* 0x000e220000004200 */
[----:B------:R-:W-:-:S06]  /*7ff0*/  LOP3.LUT R84, R186, 0x60, RZ, 0x3c, !PT ;  /* 0x00000060ba547812 */ /* 0x000fcc00078e3cff */
[----:B--2---:R-:W-:Y:S01]  /*8000*/  HMMA.16816.F32.BF16 R8, R16, R88, R8 ;  /* 0x000000581008723c */ /* 0x004fe20000041808 */
[----:B------:R1:W-:Y:S06]  /*8010*/  LDSM.16.MT88.4 R16, [R84+0x2800] ;  /* 0x002800005410783b */ /* 0x0003ec0000004200 */
[----:B------:R-:W-:Y:S01]  /*8020*/  LOP3.LUT R89, R186, 0x40, RZ, 0x3c, !PT ;  /* 0x00000040ba597812 */ /* 0x000fe200078e3cff */
[----:B-1----:R-:W-:Y:S02]  /*8030*/  IMAD.MOV.U32 R84, RZ, RZ, R85 ;  /* 0x000000ffff547224 */ /* 0x002fe400078e0055 */
[----:B------:R-:W-:-:S02]  /*8040*/  IMAD.MOV.U32 R85, RZ, RZ, R177 ;  /* 0x000000ffff557224 */ /* 0x000fc400078e00b1 */
[----:B------:R-:W-:Y:S02]  /*8050*/  IMAD.MOV.U32 R177, RZ, RZ, R12 ;  /* 0x000000ffffb17224 */ /* 0x000fe400078e000c */
[----:B------:R-:W-:Y:S02]  /*8060*/  IMAD.MOV.U32 R12, RZ, RZ, R185 ;  /* 0x000000ffff0c7224 */ /* 0x000fe400078e00b9 */
[----:B------:R-:W-:Y:S02]  /*8070*/  IMAD.MOV.U32 R185, RZ, RZ, c[0x0][0x18c] ;  /* 0x00006300ffb97624 */ /* 0x000fe400078e00ff */
[----:B------:R-:W-:Y:S02]  /*8080*/  IMAD.MOV.U32 R175, RZ, RZ, R13 ;  /* 0x000000ffffaf7224 */ /* 0x000fe400078e000d */
[----:B------:R-:W-:Y:S02]  /*8090*/  IMAD.MOV.U32 R13, RZ, RZ, R252 ;  /* 0x000000ffff0d7224 */ /* 0x000fe400078e00fc */
[----:B------:R-:W-:Y:S01]  /*80a0*/  IMAD.SHL.U32 R185, R185, 0x20, RZ ;  /* 0x00000020b9b97824 */ /* 0x000fe200078e00ff */
[----:B0-----:R-:W-:Y:S03]  /*80b0*/  HMMA.16816.F32.BF16 R160, R168, R14, R160 ;  /* 0x0000000ea8a0723c */ /* 0x001fe600000418a0 */
[----:B------:R-:W-:-:S05]  /*80c0*/  IMAD.WIDE R12, R185, 0x2, R12 ;  /* 0x00000002b90c7825 */ /* 0x000fca00078e020c */
[C---:B------:R-:W-:Y:S08]  /*80d0*/  HMMA.16816.F32.BF16 R156, R168.reuse, R22, R156 ;  /* 0x00000016a89c723c */ /* 0x040ff0000004189c */
[C---:B------:R-:W-:Y:S08]  /*80e0*/  HMMA.16816.F32.BF16 R152, R168.reuse, R26, R152 ;  /* 0x0000001aa898723c */ /* 0x040ff00000041898 */
[C---:B------:R-:W-:Y:S08]  /*80f0*/  HMMA.16816.F32.BF16 R148, R168.reuse, R30, R148 ;  /* 0x0000001ea894723c */ /* 0x040ff00000041894 */
[C---:B------:R-:W-:Y:S08]  /*8100*/  HMMA.16816.F32.BF16 R144, R168.reuse, R78, R144 ;  /* 0x0000004ea890723c */ /* 0x040ff00000041890 */
[C---:B------:R-:W-:Y:S08]  /*8110*/  HMMA.16816.F32.BF16 R140, R168.reuse, R82, R140 ;  /* 0x00000052a88c723c */ /* 0x040ff0000004188c */
[C---:B------:R-:W-:Y:S08]  /*8120*/  HMMA.16816.F32.BF16 R136, R168.reuse, R86, R136 ;  /* 0x00000056a888723c */ /* 0x040ff00000041888 */
[----:B------:R-:W-:Y:S01]  /*8130*/  HMMA.16816.F32.BF16 R164, R168, R90, R164 ;  /* 0x0000005aa8a4723c */ /* 0x000fe200000418a4 */
[----:B------:R0:W1:Y:S02]  /*8140*/  LDSM.16.MT88.4 R168, [R89+0x2800] ;  /* 0x0028000059a8783b */ /* 0x0000640000004200 */
[----:B0-----:R-:W-:-:S02]  /*8150*/  IMAD.MOV.U32 R89, RZ, RZ, R80 ;  /* 0x000000ffff597224 */ /* 0x001fc400078e0050 */
[----:B------:R-:W-:Y:S02]  /*8160*/  IMAD.MOV.U32 R80, RZ, RZ, R81 ;  /* 0x000000ffff507224 */ /* 0x000fe400078e0051 */
[----:B------:R-:W-:Y:S02]  /*8170*/  IMAD.MOV.U32 R81, RZ, RZ, R77 ;  /* 0x000000ffff517224 */ /* 0x000fe400078e004d */
[----:B------:R-:W-:Y:S02]  /*8180*/  IMAD.MOV.U32 R77, RZ, RZ, R176 ;  /* 0x000000ffff4d7224 */ /* 0x000fe400078e00b0 */
[----:B------:R-:W-:Y:S02]  /*8190*/  IMAD.MOV.U32 R176, RZ, RZ, R20 ;  /* 0x000000ffffb07224 */ /* 0x000fe400078e0014 */
[----:B------:R-:W-:Y:S01]  /*81a0*/  IMAD.U32 R20, RZ, RZ, UR38 ;  /* 0x00000026ff147e24 */ /* 0x000fe2000f8e00ff */
[----:B------:R-:W-:Y:S01]  /*81b0*/  STL [R1+0xa4], R12 ;  /* 0x0000a40c01007387 */ /* 0x000fe20000100800 */
[----:B------:R-:W-:-:S02]  /*81c0*/  IMAD.MOV.U32 R88, RZ, RZ, R21 ;  /* 0x000000ffff587224 */ /* 0x000fc400078e0015 */
[----:B----4-:R-:W-:-:S04]  /*81d0*/  IMAD.WIDE R4, R20, 0x2, R4 ;  /* 0x0000000214047825 */ /* 0x010fc800078e0204 */
[----:B------:R-:W-:Y:S02]  /*81e0*/  IMAD.MOV.U32 R252, RZ, RZ, R13 ;  /* 0x000000fffffc7224 */ /* 0x000fe400078e000d */
[----:B------:R-:W-:Y:S02]  /*81f0*/  IMAD.MOV.U32 R20, RZ, RZ, R239 ;  /* 0x000000ffff147224 */ /* 0x000fe400078e00ef */
[----:B------:R-:W-:Y:S01]  /*8200*/  IMAD.MOV.U32 R21, RZ, RZ, R189 ;  /* 0x000000ffff157224 */ /* 0x000fe200078e00bd */
[----:B------:R-:W2:Y:S03]  /*8210*/  LDL.LU R239, [R1+0x184] ;  /* 0x0001840001ef7983 */ /* 0x000ea60000300800 */
[----:B------:R-:W-:-:S04]  /*8220*/  IMAD.WIDE R20, R185, 0x2, R20 ;  /* 0x00000002b9147825 */ /* 0x000fc800078e0214 */
[----:B------:R-:W-:Y:S01]  /*8230*/  IMAD.MOV.U32 R189, RZ, RZ, R21 ;  /* 0x000000ffffbd7224 */ /* 0x000fe200078e0015 */
[----:B------:R0:W-:Y:S02]  /*8240*/  STL [R1], R20 ;  /* 0x0000001401007387 */ /* 0x0001e40000100800 */
[----:B0-----:R-:W-:Y:S02]  /*8250*/  IMAD.MOV.U32 R20, RZ, RZ, R242 ;  /* 0x000000ffff147224 */ /* 0x001fe400078e00f2 */
[----:B------:R-:W-:-:S04]  /*8260*/  IMAD.MOV.U32 R21, RZ, RZ, R192 ;  /* 0x000000ffff157224 */ /* 0x000fc800078e00c0 */
[----:B------:R-:W-:-:S04]  /*8270*/  IMAD.WIDE R20, R185, 0x2, R20 ;  /* 0x00000002b9147825 */ /* 0x000fc800078e0214 */
[----:B------:R-:W-:Y:S02]  /*8280*/  IMAD.MOV.U32 R192, RZ, RZ, R21 ;  /* 0x000000ffffc07224 */ /* 0x000fe400078e0015 */
[----:B---3--:R-:W-:Y:S02]  /*8290*/  IMAD.MOV.U32 R13, RZ, RZ, R173 ;  /* 0x000000ffff0d7224 */ /* 0x008fe400078e00ad */
[----:B------:R-:W-:-:S04]  /*82a0*/  IMAD.MOV.U32 R12, RZ, RZ, R174 ;  /* 0x000000ffff0c7224 */ /* 0x000fc800078e00ae */
[----:B------:R-:W-:-:S05]  /*82b0*/  IMAD.WIDE R12, R185, 0x2, R12 ;  /* 0x00000002b90c7825 */ /* 0x000fca00078e020c */
[----:B------:R0:W-:Y:S04]  /*82c0*/  STL [R1+0xa8], R12 ;  /* 0x0000a80c01007387 */ /* 0x0001e80000100800 */
[----:B------:R3:W-:Y:S04]  /*82d0*/  STL [R1+0x4], R13 ;  /* 0x0000040d01007387 */ /* 0x0007e80000100800 */
[----:B------:R-:W4:Y:S01]  /*82e0*/  LDL.LU R242, [R1+0x180] ;  /* 0x0001800001f27983 */ /* 0x000f220000300800 */
[----:B0-----:R-:W-:Y:S02]  /*82f0*/  IMAD.MOV.U32 R12, RZ, RZ, R194 ;  /* 0x000000ffff0c7224 */ /* 0x001fe400078e00c2 */
[----:B---3--:R-:W-:-:S02]  /*8300*/  IMAD.MOV.U32 R13, RZ, RZ, R193 ;  /* 0x000000ffff0d7224 */ /* 0x008fc400078e00c1 */
[----:B------:R-:W3:Y:S02]  /*8310*/  LDL.LU R193, [R1+0x17c] ;  /* 0x00017c0001c17983 */ /* 0x000ee40000300800 */
[----:B------:R-:W-:Y:S02]  /*8320*/  IMAD.WIDE R12, R185, 0x2, R12 ;  /* 0x00000002b90c7825 */ /* 0x000fe400078e020c */
[----:B------:R-:W2:Y:S04]  /*8330*/  LDL.LU R194, [R1+0x178] ;  /* 0x0001780001c27983 */ /* 0x000ea80000300800 */
[----:B------:R0:W-:Y:S04]  /*8340*/  STL [R1+0x8], R20 ;  /* 0x0000081401007387 */ /* 0x0001e80000100800 */
[----:B------:R1:W-:Y:S04]  /*8350*/  STL [R1+0xac], R12 ;  /* 0x0000ac0c01007387 */ /* 0x0003e80000100800 */
[----:B------:R1:W-:Y:S04]  /*8360*/  STL [R1+0xc], R13 ;  /* 0x00000c0d01007387 */ /* 0x0003e80000100800 */
[----:B------:R-:W2:Y:S01]  /*8370*/  LDL.LU R172, [R1+0x18] ;  /* 0x0000180001ac7983 */ /* 0x000ea20000300800 */
[----:B0-----:R-:W-:-:S02]  /*8380*/  IMAD.MOV.U32 R20, RZ, RZ, R248 ;  /* 0x000000ffff147224 */ /* 0x001fc400078e00f8 */
[----:B------:R-:W-:Y:S01]  /*8390*/  IMAD.MOV.U32 R21, RZ, RZ, R195 ;  /* 0x000000ffff157224 */ /* 0x000fe200078e00c3 */
[----:B------:R-:W3:Y:S01]  /*83a0*/  LDL.LU R248, [R1+0x174] ;  /* 0x0001740001f87983 */ /* 0x000ee20000300800 */
[----:B-1----:R-:W-:Y:S02]  /*83b0*/  IMAD.MOV.U32 R12, RZ, RZ, R198 ;  /* 0x000000ffff0c7224 */ /* 0x002fe400078e00c6 */
[----:B------:R-:W-:Y:S02]  /*83c0*/  IMAD.MOV.U32 R13, RZ, RZ, R251 ;  /* 0x000000ffff0d7224 */ /* 0x000fe400078e00fb */
[----:B------:R-:W3:Y:S01]  /*83d0*/  LDL.LU R251, [R1+0x170] ;  /* 0x0001700001fb7983 */ /* 0x000ee20000300800 */
[----:B------:R-:W-:-:S03]  /*83e0*/  IMAD.WIDE R20, R185, 0x2, R20 ;  /* 0x00000002b9147825 */ /* 0x000fc600078e0214 */
[----:B------:R-:W3:Y:S01]  /*83f0*/  LDL.LU R198, [R1+0x16c] ;  /* 0x00016c0001c67983 */ /* 0x000ee20000300800 */
[----:B------:R-:W-:-:S03]  /*8400*/  IMAD.WIDE R12, R185, 0x2, R12 ;  /* 0x00000002b90c7825 */ /* 0x000fc600078e020c */
[----:B------:R-:W-:Y:S04]  /*8410*/  STL [R1+0x10], R20 ;  /* 0x0000101401007387 */ /* 0x000fe80000100800 */
[----:B------:R0:W-:Y:S04]  /*8420*/  STL [R1+0xb0], R12 ;  /* 0x0000b00c01007387 */ /* 0x0001e80000100800 */
[----:B------:R1:W-:Y:S04]  /*8430*/  STL [R1+0x14], R13 ;  /* 0x0000140d01007387 */ /* 0x0003e80000100800 */
[----:B------:R-:W4:Y:S04]  /*8440*/  LDL.LU R173, [R1+0x24] ;  /* 0x0000240001ad7983 */ /* 0x000f280000300800 */
[----:B------:R-:W4:Y:S01]  /*8450*/  LDL.LU R174, [R1+0xb8] ;  /* 0x0000b80001ae7983 */ /* 0x000f220000300800 */
[----:B------:R-:W-:-:S02]  /*8460*/  IMAD.MOV.U32 R195, RZ, RZ, R21 ;  /* 0x000000ffffc37224 */ /* 0x000fc400078e0015 */
[----:B0-----:R-:W-:Y:S02]  /*8470*/  IMAD.MOV.U32 R12, RZ, RZ, R235 ;  /* 0x000000ffff0c7224 */ /* 0x001fe400078e00eb */
[----:B-1----:R-:W-:Y:S02]  /*8480*/  IMAD.MOV.U32 R13, RZ, RZ, R7 ;  /* 0x000000ffff0d7224 */ /* 0x002fe400078e0007 */
[----:B------:R-:W4:Y:S02]  /*8490*/  LDL.LU R7, [R1+0x168] ;  /* 0x0001680001077983 */ /* 0x000f240000300800 */
[----:B------:R-:W-:Y:S02]  /*84a0*/  IMAD.WIDE R12, R185, 0x2, R12 ;  /* 0x00000002b90c7825 */ /* 0x000fe400078e020c */
[----:B------:R-:W4:Y:S02]  /*84b0*/  LDL.LU R235, [R1+0x164] ;  /* 0x0001640001eb7983 */ /* 0x000f240000300800 */
[----:B--2---:R-:W-:-:S02]  /*84c0*/  IMAD.MOV.U32 R20, RZ, RZ, R172 ;  /* 0x000000ffff147224 */ /* 0x004fc400078e00ac */
[----:B---3--:R-:W-:-:S04]  /*84d0*/  IMAD.MOV.U32 R21, RZ, RZ, R198 ;  /* 0x000000ffff157224 */ /* 0x008fc800078e00c6 */
[----:B------:R-:W-:-:S04]  /*84e0*/  IMAD.WIDE R20, R185, 0x2, R20 ;  /* 0x00000002b9147825 */ /* 0x000fc800078e0214 */
[----:B------:R-:W-:Y:S01]  /*84f0*/  IMAD.MOV.U32 R198, RZ, RZ, R21 ;  /* 0x000000ffffc67224 */ /* 0x000fe200078e0015 */
[----:B------:R0:W-:Y:S04]  /*8500*/  STL [R1+0x18], R20 ;  /* 0x0000181401007387 */ /* 0x0001e80000100800 */
[----:B------:R4:W-:Y:S04]  /*8510*/  STL [R1+0xb4], R12 ;  /* 0x0000b40c01007387 */ /* 0x0009e80000100800 */
[----:B------:R1:W-:Y:S01]  /*8520*/  STL [R1+0x1c], R13 ;  /* 0x00001c0d01007387 */ /* 0x0003e20000100800 */
[----:B0-----:R-:W-:-:S02]  /*8530*/  IMAD.MOV.U32 R20, RZ, RZ, R247 ;  /* 0x000000ffff147224 */ /* 0x001fc400078e00f7 */
[----:B------:R-:W-:Y:S01]  /*8540*/  IMAD.MOV.U32 R21, RZ, RZ, R201 ;  /* 0x000000ffff157224 */ /* 0x000fe200078e00c9 */
[----:B------:R-:W2:Y:S01]  /*8550*/  LDL.LU R247, [R1+0x160] ;  /* 0x0001600001f77983 */ /* 0x000ea20000300800 */
[----:B----4-:R-:W-:Y:S02]  /*8560*/  IMAD.MOV.U32 R12, RZ, RZ, R174 ;  /* 0x000000ffff0c7224 */ /* 0x010fe400078e00ae */
[----:B-1----:R-:W-:Y:S02]  /*8570*/  IMAD.MOV.U32 R13, RZ, RZ, R173 ;  /* 0x000000ffff0d7224 */ /* 0x002fe400078e00ad */
[----:B------:R-:W-:-:S04]  /*8580*/  IMAD.WIDE R20, R185, 0x2, R20 ;  /* 0x00000002b9147825 */ /* 0x000fc800078e0214 */
[----:B------:R-:W-:Y:S01]  /*8590*/  IMAD.WIDE R12, R185, 0x2, R12 ;  /* 0x00000002b90c7825 */ /* 0x000fe200078e020c */
[----:B------:R0:W-:Y:S03]  /*85a0*/  STL [R1+0x20], R20 ;  /* 0x0000201401007387 */ /* 0x0001e60000100800 */
[----:B------:R-:W-:Y:S01]  /*85b0*/  IMAD.MOV.U32 R201, RZ, RZ, R21 ;  /* 0x000000ffffc97224 */ /* 0x000fe200078e0015 */
[----:B------:R1:W-:Y:S04]  /*85c0*/  STL [R1+0xb8], R12 ;  /* 0x0000b80c01007387 */ /* 0x0003e80000100800 */
[----:B------:R3:W-:Y:S01]  /*85d0*/  STL [R1+0x24], R13 ;  /* 0x0000240d01007387 */ /* 0x0007e20000100800 */
[----:B0-----:R-:W-:-:S02]  /*85e0*/  IMAD.MOV.U32 R20, RZ, RZ, R237 ;  /* 0x000000ffff147224 */ /* 0x001fc400078e00ed */
[----:B------:R-:W-:Y:S01]  /*85f0*/  IMAD.MOV.U32 R21, RZ, RZ, R204 ;  /* 0x000000ffff157224 */ /* 0x000fe200078e00cc */
[----:B------:R-:W4:Y:S01]  /*8600*/  LDL.LU R237, [R1+0x15c] ;  /* 0x00015c0001ed7983 */ /* 0x000f220000300800 */
[----:B-1----:R-:W-:Y:S02]  /*8610*/  IMAD.MOV.U32 R12, RZ, RZ, R206 ;  /* 0x000000ffff0c7224 */ /* 0x002fe400078e00ce */
[----:B---3--:R-:W-:Y:S02]  /*8620*/  IMAD.MOV.U32 R13, RZ, RZ, R205 ;  /* 0x000000ffff0d7224 */ /* 0x008fe400078e00cd */
[C---:B------:R-:W-:Y:S01]  /*8630*/  IMAD.WIDE R20, R185.reuse, 0x2, R20 ;  /* 0x00000002b9147825 */ /* 0x040fe200078e0214 */
[----:B------:R-:W3:Y:S03]  /*8640*/  LDL.LU R205, [R1+0x158] ;  /* 0x0001580001cd7983 */ /* 0x000ee60000300800 */
[----:B------:R-:W-:Y:S01]  /*8650*/  IMAD.WIDE R12, R185, 0x2, R12 ;  /* 0x00000002b90c7825 */ /* 0x000fe200078e020c */
[----:B------:R-:W2:Y:S04]  /*8660*/  LDL.LU R206, [R1+0x154] ;  /* 0x0001540001ce7983 */ /* 0x000ea80000300800 */
[----:B------:R-:W-:Y:S04]  /*8670*/  STL [R1+0x28], R20 ;  /* 0x0000281401007387 */ /* 0x000fe80000100800 */
[----:B------:R0:W-:Y:S04]  /*8680*/  STL [R1+0xbc], R12 ;  /* 0x0000bc0c01007387 */ /* 0x0001e80000100800 */
[----:B------:R1:W-:Y:S01]  /*8690*/  STL [R1+0x2c], R13 ;  /* 0x00002c0d01007387 */ /* 0x0003e20000100800 */
[----:B0-----:R-:W-:-:S02]  /*86a0*/  IMAD.MOV.U32 R12, RZ, RZ, R217 ;  /* 0x000000ffff0c7224 */ /* 0x001fc400078e00d9 */
[----:B-1----:R-:W-:Y:S02]  /*86b0*/  IMAD.MOV.U32 R13, RZ, RZ, R210 ;  /* 0x000000ffff0d7224 */ /* 0x002fe400078e00d2 */
[----:B------:R-:W2:Y:S04]  /*86c0*/  LDL.LU R210, [R1+0x150] ;  /* 0x0001500001d27983 */ /* 0x000ea80000300800 */
[----:B------:R-:W2:Y:S01]  /*86d0*/  LDL.LU R217, [R1+0x14c] ;  /* 0x00014c0001d97983 */ /* 0x000ea20000300800 */
[----:B------:R-:W-:Y:S02]  /*86e0*/  IMAD.MOV.U32 R204, RZ, RZ, R21 ;  /* 0x000000ffffcc7224 */ /* 0x000fe400078e0015 */
[----:B------:R-:W-:Y:S02]  /*86f0*/  IMAD.MOV.U32 R20, RZ, RZ, R6 ;  /* 0x000000ffff147224 */ /* 0x000fe400078e0006 */
[----:B------:R-:W-:-:S02]  /*8700*/  IMAD.MOV.U32 R21, RZ, RZ, R207 ;  /* 0x000000ffff157224 */ /* 0x000fc400078e00cf */
[----:B------:R-:W-:-:S04]  /*8710*/  IMAD.WIDE R12, R185, 0x2, R12 ;  /* 0x00000002b90c7825 */ /* 0x000fc800078e020c */
[----:B------:R-:W-:-:S05]  /*8720*/  IMAD.WIDE R20, R185, 0x2, R20 ;  /* 0x00000002b9147825 */ /* 0x000fca00078e0214 */
[----:B------:R2:W-:Y:S01]  /*8730*/  STL [R1+0x30], R20 ;  /* 0x0000301401007387 */ /* 0x0005e20000100800 */
[----:B------:R-:W-:-:S03]  /*8740*/  IMAD.MOV.U32 R174, RZ, RZ, R88 ;  /* 0x000000ffffae7224 */ /* 0x000fc600078e0058 */
[----:B------:R0:W-:Y:S04]  /*8750*/  STL [R1+0xc0], R12 ;  /* 0x0000c00c01007387 */ /* 0x0001e80000100800 */
[----:B------:R1:W-:Y:S04]  /*8760*/  STL [R1+0x34], R13 ;  /* 0x0000340d01007387 */ /* 0x0003e80000100800 */
[----:B------:R-:W3:Y:S01]  /*8770*/  LDL.LU R88, [R1+0x44] ;  /* 0x0000440001587983 */ /* 0x000ee20000300800 */
[----:B--2---:R-:W-:-:S03]  /*8780*/  IMAD.MOV.U32 R20, RZ, RZ, R217 ;  /* 0x000000ffff147224 */ /* 0x004fc600078e00d9 */
[----:B------:R-:W2:Y:S01]  /*8790*/  LDL.LU R217, [R1+0x148] ;  /* 0x0001480001d97983 */ /* 0x000ea20000300800 */
[----:B------:R-:W-:Y:S02]  /*87a0*/  IMAD.MOV.U32 R207, RZ, RZ, R21 ;  /* 0x000000ffffcf7224 */ /* 0x000fe400078e0015 */
[----:B------:R-:W-:Y:S02]  /*87b0*/  IMAD.MOV.U32 R21, RZ, RZ, R210 ;  /* 0x000000ffff157224 */ /* 0x000fe400078e00d2 */
[----:B0-----:R-:W-:Y:S02]  /*87c0*/  IMAD.MOV.U32 R12, RZ, RZ, R175 ;  /* 0x000000ffff0c7224 */ /* 0x001fe400078e00af */
[----:B-1----:R-:W-:Y:S02]  /*87d0*/  IMAD.MOV.U32 R13, RZ, RZ, R174 ;  /* 0x000000ffff0d7224 */ /* 0x002fe400078e00ae */
[----:B------:R-:W-:-:S04]  /*87e0*/  IMAD.WIDE R20, R185, 0x2, R20 ;  /* 0x00000002b9147825 */ /* 0x000fc800078e0214 */
[----:B------:R-:W-:Y:S01]  /*87f0*/  IMAD.WIDE R12, R185, 0x2, R12 ;  /* 0x00000002b90c7825 */ /* 0x000fe200078e020c */
[----:B------:R0:W-:Y:S03]  /*8800*/  STL [R1+0x38], R20 ;  /* 0x0000381401007387 */ /* 0x0001e60000100800 */
[----:B------:R-:W-:Y:S01]  /*8810*/  IMAD.MOV.U32 R210, RZ, RZ, R21 ;  /* 0x000000ffffd27224 */ /* 0x000fe200078e0015 */
[----:B------:R-:W-:Y:S04]  /*8820*/  STL [R1+0xc4], R12 ;  /* 0x0000c40c01007387 */ /* 0x000fe80000100800 */
[----:B------:R3:W-:Y:S01]  /*8830*/  STL [R1+0x3c], R13 ;  /* 0x00003c0d01007387 */ /* 0x0007e20000100800 */
[----:B0-----:R-:W-:-:S02]  /*8840*/  IMAD.MOV.U32 R20, RZ, RZ, R250 ;  /* 0x000000ffff147224 */ /* 0x001fc400078e00fa */
[----:B------:R-:W-:Y:S01]  /*8850*/  IMAD.MOV.U32 R21, RZ, RZ, R213 ;  /* 0x000000ffff157224 */ /* 0x000fe200078e00d5 */
[----:B------:R-:W4:Y:S03]  /*8860*/  LDL.LU R250, [R1+0x144] ;  /* 0x0001440001fa7983 */ /* 0x000f260000300800 */
[----:B------:R-:W-:-:S04]  /*8870*/  IMAD.WIDE R20, R185, 0x2, R20 ;  /* 0x00000002b9147825 */ /* 0x000fc800078e0214 */
[----:B---3--:R-:W-:Y:S02]  /*8880*/  IMAD.MOV.U32 R13, RZ, RZ, R88 ;  /* 0x000000ffff0d7224 */ /* 0x008fe400078e0058 */
[----:B------:R-:W-:Y:S02]  /*8890*/  IMAD.MOV.U32 R213, RZ, RZ, R21 ;  /* 0x000000ffffd57224 */ /* 0x000fe400078e0015 */
[----:B--2---:R-:W-:Y:S02]  /*88a0*/  IMAD.MOV.U32 R12, RZ, RZ, R217 ;  /* 0x000000ffff0c7224 */ /* 0x004fe400078e00d9 */
[----:B------:R-:W2:Y:S02]  /*88b0*/  LDL.LU R217, [R1+0x140] ;  /* 0x0001400001d97983 */ /* 0x000ea40000300800 */
[----:B------:R-:W-:Y:S02]  /*88c0*/  IMAD.WIDE R12, R185, 0x2, R12 ;  /* 0x00000002b90c7825 */ /* 0x000fe400078e020c */
[----:B------:R0:W-:Y:S04]  /*88d0*/  STL [R1+0x40], R20 ;  /* 0x0000401401007387 */ /* 0x0001e80000100800 */
[----:B------:R1:W-:Y:S04]  /*88e0*/  STL [R1+0xc8], R12 ;  /* 0x0000c80c01007387 */ /* 0x0003e80000100800 */
[----:B------:R3:W-:Y:S01]  /*88f0*/  STL [R1+0x44], R13 ;  /* 0x0000440d01007387 */ /* 0x0007e20000100800 */
[----:B0-----:R-:W-:-:S02]  /*8900*/  IMAD.MOV.U32 R20, RZ, RZ, R218 ;  /* 0x000000ffff147224 */ /* 0x001fc400078e00da */
[----:B------:R-:W-:Y:S01]  /*8910*/  IMAD.MOV.U32 R21, RZ, RZ, R216 ;  /* 0x000000ffff157224 */ /* 0x000fe200078e00d8 */
[----:B------:R-:W2:Y:S01]  /*8920*/  LDL.LU R218, [R1+0x13c] ;  /* 0x00013c0001da7983 */ /* 0x000ea20000300800 */
[----:B-1----:R-:W-:Y:S02]  /*8930*/  IMAD.MOV.U32 R12, RZ, RZ, R231 ;  /* 0x000000ffff0c7224 */ /* 0x002fe400078e00e7 */
[----:B------:R-:W-:-:S04]  /*8940*/  IMAD.WIDE R20, R185, 0x2, R20 ;  /* 0x00000002b9147825 */ /* 0x000fc800078e0214 */
[----:B---3--:R-:W-:Y:S02]  /*8950*/  IMAD.MOV.U32 R13, RZ, RZ, R222 ;  /* 0x000000ffff0d7224 */ /* 0x008fe400078e00de */
[----:B------:R-:W3:Y:S01]  /*8960*/  LDL.LU R222, [R1+0x138] ;  /* 0x0001380001de7983 */ /* 0x000ee20000300800 */
[----:B------:R-:W-:-:S03]  /*8970*/  IMAD.MOV.U32 R216, RZ, RZ, R21 ;  /* 0x000000ffffd87224 */ /* 0x000fc600078e0015 */
[----:B------:R-:W2:Y:S01]  /*8980*/  LDL.LU R231, [R1+0x134] ;  /* 0x0001340001e77983 */ /* 0x000ea20000300800 */
[----:B------:R-:W-:-:S03]  /*8990*/  IMAD.WIDE R12, R185, 0x2, R12 ;  /* 0x00000002b90c7825 */ /* 0x000fc600078e020c */
[----:B------:R0:W-:Y:S04]  /*89a0*/  STL [R1+0x48], R20 ;  /* 0x0000481401007387 */ /* 0x0001e80000100800 */
[----:B------:R1:W-:Y:S01]  /*89b0*/  STL [R1+0xcc], R12 ;  /* 0x0000cc0c01007387 */ /* 0x0003e20000100800 */
[----:B0-----:R-:W-:Y:S02]  /*89c0*/  IMAD.MOV.U32 R20, RZ, RZ, R85 ;  /* 0x000000ffff147224 */ /* 0x001fe400078e0055 */
[----:B------:R-:W-:Y:S01]  /*89d0*/  IMAD.MOV.U32 R21, RZ, RZ, R219 ;  /* 0x000000ffff157224 */ /* 0x000fe200078e00db */
[----:B------:R0:W-:Y:S03]  /*89e0*/  STL [R1+0x4c], R13 ;  /* 0x00004c0d01007387 */ /* 0x0001e60000100800 */
[----:B------:R-:W-:-:S04]  /*89f0*/  IMAD.WIDE R20, R185, 0x2, R20 ;  /* 0x00000002b9147825 */ /* 0x000fc800078e0214 */
[----:B-1----:R-:W-:Y:S02]  /*8a00*/  IMAD.MOV.U32 R12, RZ, RZ, R228 ;  /* 0x000000ffff0c7224 */ /* 0x002fe400078e00e4 */
[----:B0-----:R-:W-:Y:S02]  /*8a10*/  IMAD.MOV.U32 R13, RZ, RZ, R245 ;  /* 0x000000ffff0d7224 */ /* 0x001fe400078e00f5 */
[----:B------:R-:W4:Y:S04]  /*8a20*/  LDL.LU R245, [R1+0x130] ;  /* 0x0001300001f57983 */ /* 0x000f280000300800 */
[----:B------:R-:W4:Y:S04]  /*8a30*/  LDL.LU R228, [R1+0x12c] ;  /* 0x00012c0001e47983 */ /* 0x000f280000300800 */
[----:B------:R-:W-:Y:S04]  /*8a40*/  STL [R1+0x50], R20 ;  /* 0x0000501401007387 */ /* 0x000fe80000100800 */
[----:B------:R-:W4:Y:S01]  /*8a50*/  LDL.LU R85, [R1+0xd8] ;  /* 0x0000d80001557983 */ /* 0x000f220000300800 */
[----:B------:R-:W-:-:S04]  /*8a60*/  IMAD.WIDE R12, R185, 0x2, R12 ;  /* 0x00000002b90c7825 */ /* 0x000fc800078e020c */
[----:B------:R-:W-:Y:S01]  /*8a70*/  IMAD.MOV.U32 R219, RZ, RZ, R21 ;  /* 0x000000ffffdb7224 */ /* 0x000fe200078e0015 */
[----:B------:R0:W-:Y:S04]  /*8a80*/  STL [R1+0xd0], R12 ;  /* 0x0000d00c01007387 */ /* 0x0001e80000100800 */
[----:B------:R1:W-:Y:S01]  /*8a90*/  STL [R1+0x54], R13 ;  /* 0x0000540d01007387 */ /* 0x0003e20000100800 */
[----:B0-----:R-:W-:Y:S02]  /*8aa0*/  IMAD.MOV.U32 R12, RZ, RZ, R84 ;  /* 0x000000ffff0c7224 */ /* 0x001fe400078e0054 */
[----:B-1----:R-:W-:-:S04]  /*8ab0*/  IMAD.MOV.U32 R13, RZ, RZ, R89 ;  /* 0x000000ffff0d7224 */ /* 0x002fc800078e0059 */
[----:B------:R-:W-:Y:S01]  /*8ac0*/  IMAD.WIDE R12, R185, 0x2, R12 ;  /* 0x00000002b90c7825 */ /* 0x000fe200078e020c */
[-C--:B------:R-:W-:Y:S08]  /*8ad0*/  HMMA.16816.F32.BF16 R36, R168, R14.reuse, R36 ;  /* 0x0000000ea824723c */ /* 0x080ff00000041824 */
[----:B------:R-:W-:Y:S07]  /*8ae0*/  HMMA.16816.F32.BF16 R180, R16, R14, R180 ;  /* 0x0000000e10b4723c */ /* 0x000fee00000418b4 */
[----:B------:R-:W-:-:S02]  /*8af0*/  IMAD.MOV.U32 R14, RZ, RZ, R188 ;  /* 0x000000ffff0e7224 */ /* 0x000fc400078e00bc */
[----:B------:R-:W-:-:S04]  /*8b00*/  IMAD.MOV.U32 R15, RZ, RZ, R187 ;  /* 0x000000ffff0f7224 */ /* 0x000fc800078e00bb */
[----:B------:R-:W-:-:S04]  /*8b10*/  IMAD.WIDE R14, R185, 0x2, R14 ;  /* 0x00000002b90e7825 */ /* 0x000fc800078e020e */
[----:B------:R-:W-:Y:S02]  /*8b20*/  IMAD.MOV.U32 R188, RZ, RZ, R14 ;  /* 0x000000ffffbc7224 */ /* 0x000fe400078e000e */
[----:B------:R-:W-:Y:S02]  /*8b30*/  IMAD.MOV.U32 R187, RZ, RZ, R15 ;  /* 0x000000ffffbb7224 */ /* 0x000fe400078e000f */
[----:B------:R-:W-:Y:S02]  /*8b40*/  IMAD.MOV.U32 R14, RZ, RZ, R191 ;  /* 0x000000ffff0e7224 */ /* 0x000fe400078e00bf */
[----:B------:R-:W-:-:S04]  /*8b50*/  IMAD.MOV.U32 R15, RZ, RZ, R190 ;  /* 0x000000ffff0f7224 */ /* 0x000fc800078e00be */
[----:B------:R-:W-:-:S04]  /*8b60*/  IMAD.WIDE R14, R185, 0x2, R14 ;  /* 0x00000002b90e7825 */ /* 0x000fc800078e020e */
[----:B---3--:R-:W-:Y:S02]  /*8b70*/  IMAD.MOV.U32 R21, RZ, RZ, R222 ;  /* 0x000000ffff157224 */ /* 0x008fe400078e00de */
[----:B--2---:R-:W-:Y:S02]  /*8b80*/  IMAD.MOV.U32 R20, RZ, RZ, R231 ;  /* 0x000000ffff147224 */ /* 0x004fe400078e00e7 */
[----:B------:R-:W2:Y:S02]  /*8b90*/  LDL.LU R231, [R1+0x128] ;  /* 0x0001280001e77983 */ /* 0x000ea40000300800 */
[----:B------:R-:W-:-:S05]  /*8ba0*/  IMAD.WIDE R20, R185, 0x2, R20 ;  /* 0x00000002b9147825 */ /* 0x000fca00078e0214 */
[----:B------:R0:W-:Y:S01]  /*8bb0*/  STL [R1+0x58], R20 ;  /* 0x0000581401007387 */ /* 0x0001e20000100800 */
[----:B------:R-:W-:-:S03]  /*8bc0*/  IMAD.MOV.U32 R222, RZ, RZ, R21 ;  /* 0x000000ffffde7224 */ /* 0x000fc600078e0015 */
[----:B------:R-:W-:Y:S04]  /*8bd0*/  STL [R1+0xd4], R12 ;  /* 0x0000d40c01007387 */ /* 0x000fe80000100800 */
[----:B------:R4:W-:Y:S01]  /*8be0*/  STL [R1+0x5c], R13 ;  /* 0x00005c0d01007387 */ /* 0x0009e20000100800 */
[----:B0-----:R-:W-:Y:S02]  /*8bf0*/  IMAD.MOV.U32 R20, RZ, RZ, R240 ;  /* 0x000000ffff147224 */ /* 0x001fe400078e00f0 */
[----:B------:R-:W-:Y:S01]  /*8c00*/  IMAD.MOV.U32 R21, RZ, RZ, R225 ;  /* 0x000000ffff157224 */ /* 0x000fe200078e00e1 */
[----:B------:R-:W3:Y:S03]  /*8c10*/  LDL.LU R240, [R1+0x124] ;  /* 0x0001240001f07983 */ /* 0x000ee60000300800 */
[----:B------:R-:W-:-:S04]  /*8c20*/  IMAD.WIDE R20, R185, 0x2, R20 ;  /* 0x00000002b9147825 */ /* 0x000fc800078e0214 */
[----:B----4-:R-:W-:Y:S02]  /*8c30*/  IMAD.MOV.U32 R13, RZ, RZ, R245 ;  /* 0x000000ffff0d7224 */ /* 0x010fe400078e00f5 */
[----:B------:R-:W3:Y:S01]  /*8c40*/  LDL.LU R245, [R1+0x120] ;  /* 0x0001200001f57983 */ /* 0x000ee20000300800 */
[----:B------:R-:W-:-:S04]  /*8c50*/  IMAD.MOV.U32 R12, RZ, RZ, R85 ;  /* 0x000000ffff0c7224 */ /* 0x000fc800078e0055 */
[----:B------:R-:W-:Y:S01]  /*8c60*/  IMAD.WIDE R12, R185, 0x2, R12 ;  /* 0x00000002b90c7825 */ /* 0x000fe200078e020c */
[----:B------:R-:W-:Y:S04]  /*8c70*/  STL [R1+0x60], R20 ;  /* 0x0000601401007387 */ /* 0x000fe80000100800 */
[----:B------:R-:W-:Y:S04]  /*8c80*/  STL [R1+0xd8], R12 ;  /* 0x0000d80c01007387 */ /* 0x000fe80000100800 */
[----:B------:R0:W-:Y:S02]  /*8c90*/  STL [R1+0x64], R13 ;  /* 0x0000640d01007387 */ /* 0x0001e40000100800 */
[----:B0-----:R-:W-:-:S02]  /*8ca0*/  IMAD.MOV.U32 R13, RZ, RZ, R3 ;  /* 0x000000ffff0d7224 */ /* 0x001fc400078e0003 */
[----:B------:R-:W3:Y:S01]  /*8cb0*/  LDL.LU R3, [R1+0x11c] ;  /* 0x00011c0001037983 */ /* 0x000ee20000300800 */
[----:B------:R-:W-:Y:S02]  /*8cc0*/  IMAD.MOV.U32 R191, RZ, RZ, R14 ;  /* 0x000000ffffbf7224 */ /* 0x000fe400078e000e */
[----:B------:R-:W-:Y:S02]  /*8cd0*/  IMAD.MOV.U32 R190, RZ, RZ, R15 ;  /* 0x000000ffffbe7224 */ /* 0x000fe400078e000f */
[----:B------:R-:W-:Y:S02]  /*8ce0*/  IMAD.MOV.U32 R14, RZ, RZ, R194 ;  /* 0x000000ffff0e7224 */ /* 0x000fe400078e00c2 */
[----:B------:R-:W-:-:S04]  /*8cf0*/  IMAD.MOV.U32 R15, RZ, RZ, R193 ;  /* 0x000000ffff0f7224 */ /* 0x000fc800078e00c1 */
[----:B------:R-:W-:-:S04]  /*8d00*/  IMAD.WIDE R14, R185, 0x2, R14 ;  /* 0x00000002b90e7825 */ /* 0x000fc800078e020e */
        /* <DEDUP_REMOVED lines=38> */
[----:B------:R-:W-:Y:S02]  /*8f70*/  IMAD.MOV.U32 R15, RZ, RZ, R217 ;  /* 0x000000ffff0f7224 */ /* 0x000fe400078e00d9 */
[----:B------:R-:W-:Y:S02]  /*8f80*/  IMAD.MOV.U32 R225, RZ, RZ, R21 ;  /* 0x000000ffffe17224 */ /* 0x000fe400078e0015 */
[----:B------:R-:W-:-:S04]  /*8f90*/  IMAD.WIDE R14, R185, 0x2, R14 ;  /* 0x00000002b90e7825 */ /* 0x000fc800078e020e */
[----:B------:R-:W-:Y:S02]  /*8fa0*/  IMAD.MOV.U32 R20, RZ, RZ, R177 ;  /* 0x000000ffff147224 */ /* 0x000fe400078e00b1 */
[----:B------:R-:W-:Y:S02]  /*8fb0*/  IMAD.MOV.U32 R21, RZ, RZ, R227 ;  /* 0x000000ffff157224 */ /* 0x000fe400078e00e3 */
[----:B------:R-:W-:Y:S02]  /*8fc0*/  IMAD.MOV.U32 R12, RZ, RZ, R234 ;  /* 0x000000ffff0c7224 */ /* 0x000fe400078e00ea */
[----:B------:R-:W-:Y:S01]  /*8fd0*/  IMAD.MOV.U32 R218, RZ, RZ, R14 ;  /* 0x000000ffffda7224 */ /* 0x000fe200078e000e */
[----:B------:R-:W4:Y:S01]  /*8fe0*/  LDL.LU R234, [R1+0x118] ;  /* 0x0001180001ea7983 */ /* 0x000f220000300800 */
[----:B------:R-:W-:Y:S02]  /*8ff0*/  IMAD.MOV.U32 R217, RZ, RZ, R15 ;  /* 0x000000ffffd97224 */ /* 0x000fe400078e000f */
[----:B------:R-:W-:-:S02]  /*9000*/  IMAD.MOV.U32 R14, RZ, RZ, R221 ;  /* 0x000000ffff0e7224 */ /* 0x000fc400078e00dd */
[----:B------:R-:W-:Y:S02]  /*9010*/  IMAD.MOV.U32 R15, RZ, RZ, R220 ;  /* 0x000000ffff0f7224 */ /* 0x000fe400078e00dc */
[----:B------:R-:W-:-:S04]  /*9020*/  IMAD.WIDE R20, R185, 0x2, R20 ;  /* 0x00000002b9147825 */ /* 0x000fc800078e0214 */
[C---:B------:R-:W-:Y:S01]  /*9030*/  IMAD.WIDE R12, R185.reuse, 0x2, R12 ;  /* 0x00000002b90c7825 */ /* 0x040fe200078e020c */
[----:B------:R-:W-:Y:S03]  /*9040*/  STL [R1+0x68], R20 ;  /* 0x0000681401007387 */ /* 0x000fe60000100800 */
[----:B------:R-:W-:Y:S01]  /*9050*/  IMAD.WIDE R14, R185, 0x2, R14 ;  /* 0x00000002b90e7825 */ /* 0x000fe200078e020e */
[----:B------:R0:W-:Y:S03]  /*9060*/  STL [R1+0xdc], R12 ;  /* 0x0000dc0c01007387 */ /* 0x0001e60000100800 */
[----:B------:R-:W-:Y:S01]  /*9070*/  IMAD.MOV.U32 R221, RZ, RZ, R14 ;  /* 0x000000ffffdd7224 */ /* 0x000fe200078e000e */
[----:B------:R1:W-:Y:S01]  /*9080*/  STL [R1+0x6c], R13 ;  /* 0x00006c0d01007387 */ /* 0x0003e20000100800 */
[----:B------:R-:W-:-:S02]  /*9090*/  IMAD.MOV.U32 R220, RZ, RZ, R15 ;  /* 0x000000ffffdc7224 */ /* 0x000fc400078e000f */
[----:B------:R-:W-:Y:S01]  /*90a0*/  IMAD.MOV.U32 R14, RZ, RZ, R224 ;  /* 0x000000ffff0e7224 */ /* 0x000fe200078e00e0 */
[----:B------:R-:W4:Y:S01]  /*90b0*/  LDL.LU R177, [R1+0xe8] ;  /* 0x0000e80001b17983 */ /* 0x000f220000300800 */
        /* <DEDUP_REMOVED lines=9> */
[----:B0-----:R-:W-:Y:S02]  /*9150*/  IMAD.MOV.U32 R12, RZ, RZ, R80 ;  /* 0x000000ffff0c7224 */ /* 0x001fe400078e0050 */
[----:B-1----:R-:W-:Y:S02]  /*9160*/  IMAD.MOV.U32 R13, RZ, RZ, R238 ;  /* 0x000000ffff0d7224 */ /* 0x002fe400078e00ee */
[----:B------:R-:W-:Y:S02]  /*9170*/  IMAD.MOV.U32 R14, RZ, RZ, R76 ;  /* 0x000000ffff0e7224 */ /* 0x000fe400078e004c */
[----:B------:R-:W-:-:S02]  /*9180*/  IMAD.MOV.U32 R15, RZ, RZ, R81 ;  /* 0x000000ffff0f7224 */ /* 0x000fc400078e0051 */
[----:B------:R-:W-:Y:S02]  /*9190*/  IMAD.MOV.U32 R227, RZ, RZ, R21 ;  /* 0x000000ffffe37224 */ /* 0x000fe400078e0015 */
[----:B------:R-:W-:-:S04]  /*91a0*/  IMAD.WIDE R12, R185, 0x2, R12 ;  /* 0x00000002b90c7825 */ /* 0x000fc800078e020c */
[----:B------:R-:W-:Y:S02]  /*91b0*/  IMAD.MOV.U32 R21, RZ, RZ, R228 ;  /* 0x000000ffff157224 */ /* 0x000fe400078e00e4 */
[----:B------:R-:W-:Y:S01]  /*91c0*/  IMAD.WIDE R14, R185, 0x2, R14 ;  /* 0x00000002b90e7825 */ /* 0x000fe200078e020e */
[----:B------:R-:W-:Y:S03]  /*91d0*/  STL [R1+0x70], R12 ;  /* 0x0000700c01007387 */ /* 0x000fe60000100800 */
[----:B------:R-:W-:Y:S01]  /*91e0*/  IMAD.MOV.U32 R238, RZ, RZ, R13 ;  /* 0x000000ffffee7224 */ /* 0x000fe200078e000d */
[----:B------:R0:W-:Y:S04]  /*91f0*/  STL [R1+0xe0], R14 ;  /* 0x0000e00e01007387 */ /* 0x0001e80000100800 */
[----:B------:R1:W-:Y:S01]  /*9200*/  STL [R1+0x74], R15 ;  /* 0x0000740f01007387 */ /* 0x0003e20000100800 */
[----:B0-----:R-:W-:-:S02]  /*9210*/  IMAD.MOV.U32 R14, RZ, RZ, R176 ;  /* 0x000000ffff0e7224 */ /* 0x001fc400078e00b0 */
[----:B-1----:R-:W-:Y:S02]  /*9220*/  IMAD.MOV.U32 R15, RZ, RZ, R77 ;  /* 0x000000ffff0f7224 */ /* 0x002fe400078e004d */
[----:B--2---:R-:W-:-:S04]  /*9230*/  IMAD.MOV.U32 R20, RZ, RZ, R231 ;  /* 0x000000ffff147224 */ /* 0x004fc800078e00e7 */
[----:B------:R-:W-:-:S04]  /*9240*/  IMAD.WIDE R20, R185, 0x2, R20 ;  /* 0x00000002b9147825 */ /* 0x000fc800078e0214 */
[----:B------:R-:W-:Y:S02]  /*9250*/  IMAD.MOV.U32 R231, RZ, RZ, R20 ;  /* 0x000000ffffe77224 */ /* 0x000fe400078e0014 */
[----:B------:R-:W-:Y:S02]  /*9260*/  IMAD.MOV.U32 R228, RZ, RZ, R21 ;  /* 0x000000ffffe47224 */ /* 0x000fe400078e0015 */
[----:B------:R-:W-:Y:S02]  /*9270*/  IMAD.MOV.U32 R20, RZ, RZ, R239 ;  /* 0x000000ffff147224 */ /* 0x000fe400078e00ef */
[----:B------:R-:W-:Y:S02]  /*9280*/  IMAD.MOV.U32 R21, RZ, RZ, R229 ;  /* 0x000000ffff157224 */ /* 0x000fe400078e00e5 */
[----:B------:R-:W-:-:S04]  /*9290*/  IMAD.WIDE R14, R185, 0x2, R14 ;  /* 0x00000002b90e7825 */ /* 0x000fc800078e020e */
[----:B---3--:R-:W-:Y:S02]  /*92a0*/  IMAD.MOV.U32 R13, RZ, RZ, R240 ;  /* 0x000000ffff0d7224 */ /* 0x008fe400078e00f0 */
[----:B------:R-:W-:-:S04]  /*92b0*/  IMAD.WIDE R20, R185, 0x2, R20 ;  /* 0x00000002b9147825 */ /* 0x000fc800078e0214 */
[----:B------:R-:W-:Y:S02]  /*92c0*/  IMAD.MOV.U32 R12, RZ, RZ, R245 ;  /* 0x000000ffff0c7224 */ /* 0x000fe400078e00f5 */
[----:B------:R-:W2:Y:S02]  /*92d0*/  LDL.LU R245, [R1+0x114] ;  /* 0x0001140001f57983 */ /* 0x000ea40000300800 */
[----:B------:R-:W-:-:S05]  /*92e0*/  IMAD.WIDE R12, R185, 0x2, R12 ;  /* 0x00000002b90c7825 */ /* 0x000fca00078e020c */
[----:B------:R-:W-:Y:S01]  /*92f0*/  STL [R1+0x78], R12 ;  /* 0x0000780c01007387 */ /* 0x000fe20000100800 */
[----:B------:R-:W-:-:S03]  /*9300*/  IMAD.MOV.U32 R229, RZ, RZ, R21 ;  /* 0x000000ffffe57224 */ /* 0x000fc600078e0015 */
[----:B------:R0:W-:Y:S04]  /*9310*/  STL [R1+0xe4], R14 ;  /* 0x0000e40e01007387 */ /* 0x0001e80000100800 */
[----:B------:R1:W-:Y:S01]  /*9320*/  STL [R1+0x7c], R15 ;  /* 0x00007c0f01007387 */ /* 0x0003e20000100800 */
[----:B0-----:R-:W-:-:S03]  /*9330*/  IMAD.MOV.U32 R14, RZ, RZ, R248 ;  /* 0x000000ffff0e7224 */ /* 0x001fc600078e00f8 */
[----:B------:R-:W3:Y:S01]  /*9340*/  LDL.LU R248, [R1+0x110] ;  /* 0x0001100001f87983 */ /* 0x000ee20000300800 */
[----:B------:R-:W-:-:S03]  /*9350*/  IMAD.MOV.U32 R21, RZ, RZ, R3 ;  /* 0x000000ffff157224 */ /* 0x000fc600078e0003 */
[----:B------:R-:W2:Y:S01]  /*9360*/  LDL.LU R3, [R1+0x10c] ;  /* 0x00010c0001037983 */ /* 0x000ea20000300800 */
[----:B------:R-:W-:Y:S02]  /*9370*/  IMAD.MOV.U32 R239, RZ, RZ, R20 ;  /* 0x000000ffffef7224 */ /* 0x000fe400078e0014 */
[----:B-1----:R-:W-:-:S04]  /*9380*/  IMAD.MOV.U32 R15, RZ, RZ, R242 ;  /* 0x000000ffff0f7224 */ /* 0x002fc800078e00f2 */
[----:B------:R-:W-:-:S05]  /*9390*/  IMAD.WIDE R14, R185, 0x2, R14 ;  /* 0x00000002b90e7825 */ /* 0x000fca00078e020e */
[----:B------:R0:W-:Y:S01]  /*93a0*/  STL [R1+0x80], R14 ;  /* 0x0000800e01007387 */ /* 0x0001e20000100800 */
[----:B------:R-:W-:Y:S02]  /*93b0*/  IMAD.MOV.U32 R242, RZ, RZ, R15 ;  /* 0x000000fffff27224 */ /* 0x000fe400078e000f */
[----:B0-----:R-:W-:Y:S02]  /*93c0*/  IMAD.MOV.U32 R14, RZ, RZ, R178 ;  /* 0x000000ffff0e7224 */ /* 0x001fe400078e00b2 */
[----:B------:R-:W-:-:S04]  /*93d0*/  IMAD.MOV.U32 R15, RZ, RZ, R244 ;  /* 0x000000ffff0f7224 */ /* 0x000fc800078e00f4 */
[----:B------:R-:W-:-:S04]  /*93e0*/  IMAD.WIDE R14, R185, 0x2, R14 ;  /* 0x00000002b90e7825 */ /* 0x000fc800078e020e */
[----:B------:R-:W-:Y:S02]  /*93f0*/  IMAD.MOV.U32 R244, RZ, RZ, R15 ;  /* 0x000000fffff47224 */ /* 0x000fe400078e000f */
[----:B----4-:R-:W-:-:S04]  /*9400*/  IMAD.MOV.U32 R20, RZ, RZ, R177 ;  /* 0x000000ffff147224 */ /* 0x010fc800078e00b1 */
[----:B------:R-:W-:-:S05]  /*9410*/  IMAD.WIDE R20, R185, 0x2, R20 ;  /* 0x00000002b9147825 */ /* 0x000fca00078e0214 */
[----:B------:R0:W-:Y:S04]  /*9420*/  STL [R1+0xe8], R20 ;  /* 0x0000e81401007387 */ /* 0x0001e80000100800 */
[----:B------:R1:W-:Y:S01]  /*9430*/  STL [R1+0x84], R21 ;  /* 0x0000841501007387 */ /* 0x0003e20000100800 */
[----:B0-----:R-:W-:Y:S02]  /*9440*/  IMAD.MOV.U32 R20, RZ, RZ, R7 ;  /* 0x000000ffff147224 */ /* 0x001fe400078e0007 */
[----:B-1----:R-:W-:Y:S02]  /*9450*/  IMAD.MOV.U32 R21, RZ, RZ, R251 ;  /* 0x000000ffff157224 */ /* 0x002fe400078e00fb */
[----:B------:R-:W4:Y:S04]  /*9460*/  LDL.LU R251, [R1+0x108] ;  /* 0x0001080001fb7983 */ /* 0x000f280000300800 */
[----:B------:R-:W4:Y:S01]  /*9470*/  LDL.LU R7, [R1+0x104] ;  /* 0x0001040001077983 */ /* 0x000f220000300800 */
[----:B------:R-:W-:-:S03]  /*9480*/  IMAD.WIDE R20, R185, 0x2, R20 ;  /* 0x00000002b9147825 */ /* 0x000fc600078e0214 */
[----:B------:R0:W-:Y:S04]  /*9490*/  STL [R1+0x88], R14 ;  /* 0x0000880e01007387 */ /* 0x0001e80000100800 */
[----:B------:R1:W-:Y:S04]  /*94a0*/  STL [R1+0xec], R20 ;  /* 0x0000ec1401007387 */ /* 0x0003e80000100800 */
[----:B------:R1:W-:Y:S01]  /*94b0*/  STL [R1+0x8c], R21 ;  /* 0x00008c1501007387 */ /* 0x0003e20000100800 */
[----:B0-----:R-:W-:Y:S02]  /*94c0*/  IMAD.MOV.U32 R14, RZ, RZ, R179 ;  /* 0x000000ffff0e7224 */ /* 0x001fe400078e00b3 */
[----:B------:R-:W-:-:S02]  /*94d0*/  IMAD.MOV.U32 R15, RZ, RZ, R246 ;  /* 0x000000ffff0f7224 */ /* 0x000fc400078e00f6 */
[----:B-1----:R-:W-:Y:S02]  /*94e0*/  IMAD.MOV.U32 R20, RZ, RZ, R29 ;  /* 0x000000ffff147224 */ /* 0x002fe400078e001d */
[----:B------:R-:W-:Y:S02]  /*94f0*/  IMAD.MOV.U32 R21, RZ, RZ, R28 ;  /* 0x000000ffff157224 */ /* 0x000fe400078e001c */
[----:B------:R-:W-:-:S04]  /*9500*/  IMAD.WIDE R14, R185, 0x2, R14 ;  /* 0x00000002b90e7825 */ /* 0x000fc800078e020e */
[----:B------:R-:W-:Y:S01]  /*9510*/  IMAD.WIDE R20, R185, 0x2, R20 ;  /* 0x00000002b9147825 */ /* 0x000fe200078e0214 */
[----:B------:R2:W-:Y:S04]  /*9520*/  STL [R1+0x90], R14 ;  /* 0x0000900e01007387 */ /* 0x0005e80000100800 */
[----:B------:R0:W-:Y:S04]  /*9530*/  STL [R1+0xf0], R20 ;  /* 0x0000f01401007387 */ /* 0x0001e80000100800 */
[----:B------:R1:W-:Y:S01]  /*9540*/  STL [R1+0x94], R21 ;  /* 0x0000941501007387 */ /* 0x0003e20000100800 */
[----:B--2---:R-:W-:-:S03]  /*9550*/  IMAD.MOV.U32 R14, RZ, RZ, R3 ;  /* 0x000000ffff0e7224 */ /* 0x004fc600078e0003 */
[----:B------:R-:W2:Y:S01]  /*9560*/  LDL.LU R3, [R1+0x100] ;  /* 0x0001000001037983 */ /* 0x000ea20000300800 */
        /* <DEDUP_REMOVED lines=20> */
[----:B---3--:R-:W-:Y:S02]  /*96b0*/  IMAD.MOV.U32 R15, RZ, RZ, R248 ;  /* 0x000000ffff0f7224 */ /* 0x008fe400078e00f8 */
[----:B0-----:R-:W-:Y:S02]  /*96c0*/  IMAD.MOV.U32 R20, RZ, RZ, R25 ;  /* 0x000000ffff147224 */ /* 0x001fe400078e0019 */
[----:B-1----:R-:W-:Y:S01]  /*96d0*/  IMAD.MOV.U32 R21, RZ, RZ, R24 ;  /* 0x000000ffff157224 */ /* 0x002fe200078e0018 */
[----:B------:R-:W0:Y:S01]  /*96e0*/  S2R R6, SR_TID.X ;  /* 0x0000000000067919 */ /* 0x000e220000002100 */
[----:B------:R-:W-:Y:S02]  /*96f0*/  IMAD.MOV.U32 R247, RZ, RZ, R12 ;  /* 0x000000fffff77224 */ /* 0x000fe400078e000c */
[----:B------:R-:W-:Y:S02]  /*9700*/  IMAD.MOV.U32 R235, RZ, RZ, R13 ;  /* 0x000000ffffeb7224 */ /* 0x000fe400078e000d */
[----:B------:R-:W-:-:S04]  /*9710*/  IMAD.WIDE R14, R185, 0x2, R14 ;  /* 0x00000002b90e7825 */ /* 0x000fc800078e020e */
[----:B------:R-:W-:Y:S01]  /*9720*/  IMAD.WIDE R20, R185, 0x2, R20 ;  /* 0x00000002b9147825 */ /* 0x000fe200078e0214 */
[----:B------:R1:W-:Y:S01]  /*9730*/  STL [R1+0x98], R14 ;  /* 0x0000980e01007387 */ /* 0x0003e20000100800 */
[----:B------:R-:W-:-:S03]  /*9740*/  UIADD3 UR5, UR5, -0x1, URZ ;  /* 0xffffffff05057890 */ /* 0x000fc6000fffe03f */
[----:B------:R3:W-:Y:S04]  /*9750*/  STL [R1+0xf4], R20 ;  /* 0x0000f41401007387 */ /* 0x0007e80000100800 */
[----:B------:R3:W-:Y:S01]  /*9760*/  STL [R1+0x9c], R21 ;  /* 0x00009c1501007387 */ /* 0x0007e20000100800 */
[----:B------:R-:W-:Y:S01]  /*9770*/  ISETP.NE.U32.AND P0, PT, RZ, UR5, PT ;  /* 0x00000005ff007c0c */ /* 0x000fe2000bf05070 */
[----:B------:R-:W-:Y:S01]  /*9780*/  HMMA.16816.F32.BF16 R48, R16, R22, R48 ;  /* 0x000000161030723c */ /* 0x000fe20000041830 */
[----:B------:R-:W-:Y:S02]  /*9790*/  IMAD.MOV.U32 R248, RZ, RZ, R15 ;  /* 0x000000fffff87224 */ /* 0x000fe400078e000f */
[----:B-1----:R-:W-:Y:S02]  /*97a0*/  IMAD.MOV.U32 R14, RZ, RZ, R250 ;  /* 0x000000ffff0e7224 */ /* 0x002fe400078e00fa */
[----:B------:R-:W-:-:S03]  /*97b0*/  IMAD.MOV.U32 R15, RZ, RZ, R237 ;  /* 0x000000ffff0f7224 */ /* 0x000fc600078e00ed */
[----:B------:R-:W-:Y:S01]  /*97c0*/  HMMA.16816.F32.BF16 R60, R16, R26, R60 ;  /* 0x0000001a103c723c */ /* 0x000fe2000004183c */
[----:B0-----:R-:W-:Y:S01]  /*97d0*/  LOP3.LUT R6, R6, 0x3f, RZ, 0xc0, !PT ;  /* 0x0000003f06067812 */ /* 0x001fe200078ec0ff */
[----:B------:R-:W-:-:S06]  /*97e0*/  IMAD.WIDE R14, R185, 0x2, R14 ;  /* 0x00000002b90e7825 */ /* 0x000fcc00078e020e */
[C---:B------:R-:W-:Y:S08]  /*97f0*/  HMMA.16816.F32.BF16 R72, R16.reuse, R30, R72 ;  /* 0x0000001e1048723c */ /* 0x040ff00000041848 */
[C---:B------:R-:W-:Y:S08]  /*9800*/  HMMA.16816.F32.BF16 R100, R16.reuse, R78, R100 ;  /* 0x0000004e1064723c */ /* 0x040ff00000041864 */
[C---:B------:R-:W-:Y:S08]  /*9810*/  HMMA.16816.F32.BF16 R96, R16.reuse, R82, R96 ;  /* 0x000000521060723c */ /* 0x040ff00000041860 */
[C---:B------:R-:W-:Y:S08]  /*9820*/  HMMA.16816.F32.BF16 R92, R16.reuse, R86, R92 ;  /* 0x00000056105c723c */ /* 0x040ff0000004185c */
[----:B------:R-:W-:Y:S07]  /*9830*/  HMMA.16816.F32.BF16 R8, R16, R90, R8 ;  /* 0x0000005a1008723c */ /* 0x000fee0000041808 */
[----:B------:R-:W-:-:S02]  /*9840*/  IMAD.MOV.U32 R16, RZ, RZ, R249 ;  /* 0x000000ffff107224 */ /* 0x000fc400078e00f9 */
[----:B------:R-:W-:Y:S01]  /*9850*/  IMAD.MOV.U32 R17, RZ, RZ, R236 ;  /* 0x000000ffff117224 */ /* 0x000fe200078e00ec */
[----:B------:R-:W-:Y:S03]  /*9860*/  HMMA.16816.F32.BF16 R44, R168, R22, R44 ;  /* 0x00000016a82c723c */ /* 0x000fe6000004182c */
[----:B------:R-:W-:-:S05]  /*9870*/  IMAD.WIDE R16, R185, 0x2, R16 ;  /* 0x00000002b9107825 */ /* 0x000fca00078e0210 */
[----:B------:R-:W-:Y:S01]  /*9880*/  HMMA.16816.F32.BF16 R56, R168, R26, R56 ;  /* 0x0000001aa838723c */ /* 0x000fe20000041838 */
[----:B------:R-:W-:Y:S02]  /*9890*/  IMAD.SHL.U32 R6, R6, 0x2, RZ ;  /* 0x0000000206067824 */ /* 0x000fe400078e00ff */
[----:B------:R-:W-:Y:S02]  /*98a0*/  IMAD.MOV.U32 R249, RZ, RZ, R16 ;  /* 0x000000fffff97224 */ /* 0x000fe400078e0010 */
[----:B----4-:R-:W-:Y:S02]  /*98b0*/  IMAD.MOV.U32 R13, RZ, RZ, R251 ;  /* 0x000000ffff0d7224 */ /* 0x010fe400078e00fb */
[----:B------:R-:W-:Y:S02]  /*98c0*/  IMAD.MOV.U32 R12, RZ, RZ, R7 ;  /* 0x000000ffff0c7224 */ /* 0x000fe400078e0007 */
[----:B------:R3:W5:Y:S02]  /*98d0*/  LDL.LU R7, [R1+0xfc] ;  /* 0x0000fc0001077983 */ /* 0x0007640000300800 */
[----:B------:R-:W-:-:S05]  /*98e0*/  IMAD.WIDE R12, R185, 0x2, R12 ;  /* 0x00000002b90c7825 */ /* 0x000fca00078e020c */
[----:B------:R3:W-:Y:S01]  /*98f0*/  STL [R1+0xa0], R12 ;  /* 0x0000a00c01007387 */ /* 0x0007e20000100800 */
[----:B------:R-:W-:Y:S01]  /*9900*/  HMMA.16816.F32.BF16 R68, R168, R30, R68 ;  /* 0x0000001ea844723c */ /* 0x000fe20000041844 */
[----:B------:R-:W-:Y:S02]  /*9910*/  IMAD.MOV.U32 R236, RZ, RZ, R17 ;  /* 0x000000ffffec7224 */ /* 0x000fe400078e0011 */
[----:B------:R-:W-:Y:S02]  /*9920*/  IMAD.MOV.U32 R250, RZ, RZ, R14 ;  /* 0x000000fffffa7224 */ /* 0x000fe400078e000e */
[----:B------:R-:W-:-:S03]  /*9930*/  IMAD.MOV.U32 R237, RZ, RZ, R15 ;  /* 0x000000ffffed7224 */ /* 0x000fc600078e000f */
[----:B------:R-:W-:Y:S01]  /*9940*/  HMMA.16816.F32.BF16 R116, R168, R78, R116 ;  /* 0x0000004ea874723c */ /* 0x000fe20000041874 */
[----:B------:R-:W-:-:S07]  /*9950*/  IMAD.MOV.U32 R251, RZ, RZ, R13 ;  /* 0x000000fffffb7224 */ /* 0x000fce00078e000d */
[C---:B------:R-:W-:Y:S08]  /*9960*/  HMMA.16816.F32.BF16 R112, R168.reuse, R82, R112 ;  /* 0x00000052a870723c */ /* 0x040ff00000041870 */
[C---:B------:R-:W-:Y:S08]  /*9970*/  HMMA.16816.F32.BF16 R108, R168.reuse, R86, R108 ;  /* 0x00000056a86c723c */ /* 0x040ff0000004186c */
[----:B------:R-:W-:Y:S01]  /*9980*/  HMMA.16816.F32.BF16 R104, R168, R90, R104 ;  /* 0x0000005aa868723c */ /* 0x000fe20000041868 */
[----:B--2---:R-:W-:Y:S01]  /*9990*/  IADD3 R3, R3, -0x20, RZ ;  /* 0xffffffe003037810 */ /* 0x004fe20007ffe0ff */
[----:B---3--:R-:W-:Y:S01]  /*99a0*/  @!P0 CALL.REL.NOINC `(.L_x_1) ;  /* 0x0000001000008944 */ /* 0x008fe20003c00000 */
[----:B------:R-:W-:Y:S05]  /*99b0*/  BRA `(.L_x_2) ;  /* 0xffffb7f000007947 */ /* 0x000fea000383ffff */
.L_x_1:
[----:B------:R-:W-:Y:S02]  /*99c0*/  F2FP.BF16.PACK_AB R77, R99, R98 ;  /* 0x00000062634d723e */ /* 0x000fe400000010ff */
[----:B------:R-:W-:-:S02]  /*99d0*/  F2FP.BF16.PACK_AB R99, R9, R8 ;  /* 0x000000080963723e */ /* 0x000fc400000010ff */
[----:B------:R-:W-:Y:S02]  /*99e0*/  F2FP.BF16.PACK_AB R79, R11, R10 ;  /* 0x0000000a0b4f723e */ /* 0x000fe400000010ff */
[----:B------:R-:W-:Y:S02]  /*99f0*/  F2FP.BF16.PACK_AB R97, R97, R96 ;  /* 0x000000606161723e */ /* 0x000fe400000010ff */
[----:B------:R-:W-:Y:S02]  /*9a00*/  F2FP.BF16.PACK_AB R81, R115, R114 ;  /* 0x000000727351723e */ /* 0x000fe400000010ff */
[----:B------:R-:W-:Y:S02]  /*9a10*/  F2FP.BF16.PACK_AB R113, R113, R112 ;  /* 0x000000707171723e */ /* 0x000fe400000010ff */
        /* <DEDUP_REMOVED lines=58> */
.L_x_0:
[----:B------:R-:W2:Y:S04]  /*9dc0*/  LDL.LU R28, [R1+0xf8] ;  /* 0x0000f800011c7983 */ /* 0x000ea80000300800 */
[----:B------:R-:W1:Y:S02]  /*9dd0*/  S2R R5, SR_TID.X ;  /* 0x0000000000057919 */ /* 0x000e640000002100 */
[C---:B-1----:R-:W-:Y:S02]  /*9de0*/  IMAD.SHL.U32 R0, R5.reuse, 0x100, RZ ;  /* 0x0000010005007824 */ /* 0x042fe400078e00ff */
[----:B------:R-:W-:-:S03]  /*9df0*/  IMAD.SHL.U32 R3, R5, 0x20, RZ ;  /* 0x0000002005037824 */ /* 0x000fc600078e00ff */
[----:B------:R-:W-:Y:S01]  /*9e00*/  LOP3.LUT R0, R0, 0x1800, RZ, 0xc0, !PT ;  /* 0x0000180000007812 */ /* 0x000fe200078ec0ff */
[----:B------:R-:W-:-:S03]  /*9e10*/  IMAD.SHL.U32 R2, R5, 0x4, RZ ;  /* 0x0000000405027824 */ /* 0x000fc600078e00ff */
[----:B------:R-:W-:-:S04]  /*9e20*/  LOP3.LUT R3, R0, 0x460, R3, 0xf8, !PT ;  /* 0x0000046000037812 */ /* 0x000fc800078ef803 */
[----:B------:R-:W-:Y:S01]  /*9e30*/  LOP3.LUT R52, R3, 0x70, R2, 0x78, !PT ;  /* 0x0000007003347812 */ /* 0x000fe200078e7802 */
[----:B------:R-:W-:Y:S01]  /*9e40*/  BAR.SYNC.DEFER_BLOCKING 0x0 ;  /* 0x0000000000007b1d */ /* 0x000fe20000010000 */
[C---:B------:R-:W-:Y:S01]  /*9e50*/  IMAD.SHL.U32 R4, R5.reuse, 0x400, RZ ;  /* 0x0000040005047824 */ /* 0x040fe200078e00ff */
[----:B------:R-:W-:-:S04]  /*9e60*/  LOP3.LUT R5, R5, 0x3f, RZ, 0xc0, !PT ;  /* 0x0000003f05057812 */ /* 0x000fc800078ec0ff */
[----:B------:R-:W-:Y:S01]  /*9e70*/  LOP3.LUT R4, R4, 0x1800, RZ, 0xc0, !PT ;  /* 0x0000180004047812 */ /* 0x000fe200078ec0ff */
[----:B------:R-:W-:Y:S04]  /*9e80*/  STS.128 [R52], R156 ;  /* 0x0000009c34007388 */ /* 0x000fe80000000c00 */
[----:B------:R-:W-:Y:S04]  /*9e90*/  STS.128 [R52+0x80], R8 ;  /* 0x0000800834007388 */ /* 0x000fe80000000c00 */
[----:B------:R1:W-:Y:S04]  /*9ea0*/  STS.128 [R52+0x100], R40 ;  /* 0x0001002834007388 */ /* 0x0003e80000000c00 */
[----:B------:R-:W-:Y:S04]  /*9eb0*/  STS.128 [R52+0x180], R16 ;  /* 0x0001801034007388 */ /* 0x000fe80000000c00 */
[----:B------:R3:W-:Y:S04]  /*9ec0*/  STS.128 [R52+0x200], R44 ;  /* 0x0002002c34007388 */ /* 0x0007e80000000c00 */
[----:B------:R-:W-:Y:S04]  /*9ed0*/  STS.128 [R52+0x280], R20 ;  /* 0x0002801434007388 */ /* 0x000fe80000000c00 */
[----:B------:R4:W-:Y:S04]  /*9ee0*/  STS.128 [R52+0x300], R48 ;  /* 0x0003003034007388 */ /* 0x0009e80000000c00 */
[----:B------:R-:W-:Y:S01]  /*9ef0*/  STS.128 [R52+0x380], R24 ;  /* 0x0003801834007388 */ /* 0x000fe20000000c00 */
[----:B------:R-:W-:-:S03]  /*9f00*/  IMAD R3, R5, 0x10, R4 ;  /* 0x0000001005037824 */ /* 0x000fc600078e0204 */
[----:B------:R-:W-:Y:S01]  /*9f10*/  BAR.SYNC.DEFER_BLOCKING 0x0 ;  /* 0x0000000000007b1d */ /* 0x000fe20000010000 */
[C---:B-----5:R-:W-:Y:S02]  /*9f20*/  IADD3 R5, R7.reuse, 0x1, RZ ;  /* 0x0000000107057810 */ /* 0x060fe40007ffe0ff */
[C---:B------:R-:W-:Y:S02]  /*9f30*/  IADD3 R4, R7.reuse, 0x2, RZ ;  /* 0x0000000207047810 */ /* 0x040fe40007ffe0ff */
[----:B------:R-:W-:Y:S02]  /*9f40*/  IADD3 R2, R7, 0x3, RZ ;  /* 0x0000000307027810 */ /* 0x000fe40007ffe0ff */
[----:B------:R-:W-:Y:S01]  /*9f50*/  LOP3.LUT R6, R3, 0x20, RZ, 0x3c, !PT ;  /* 0x0000002003067812 */ /* 0x000fe200078e3cff */
[----:B------:R-:W-:Y:S04]  /*9f60*/  LDS.128 R12, [R3] ;  /* 0x00000000030c7984 */ /* 0x000fe80000000c00 */
[----:B------:R-:W-:Y:S04]  /*9f70*/  LDS.128 R32, [R3+0x400] ;  /* 0x0004000003207984 */ /* 0x000fe80000000c00 */
[----:B------:R-:W0:Y:S01]  /*9f80*/  LDS.128 R24, [R6] ;  /* 0x0000000006187984 */ /* 0x000e220000000c00 */
[C---:B------:R-:W-:Y:S01]  /*9f90*/  IADD3 R0, R7.reuse, 0x4, RZ ;  /* 0x0000000407007810 */ /* 0x040fe20007ffe0ff */
[C---:B-1----:R-:W-:Y:S01]  /*9fa0*/  IMAD R41, R7.reuse, c[0x0][0x198], RZ ;  /* 0x0000660007297a24 */ /* 0x042fe200078e02ff */
[----:B------:R-:W-:-:S04]  /*9fb0*/  IADD3 R43, R7, 0x5, RZ ;  /* 0x00000005072b7810 */ /* 0x000fc80007ffe0ff */
[----:B---3--:R-:W-:-:S04]  /*9fc0*/  IADD3 R45, R41, c[0x0][0x198], RZ ;  /* 0x00006600292d7a10 */ /* 0x008fc80007ffe0ff */
[----:B------:R-:W-:-:S04]  /*9fd0*/  IADD3 R47, R45, c[0x0][0x198], RZ ;  /* 0x000066002d2f7a10 */ /* 0x000fc80007ffe0ff */
[----:B----4-:R-:W-:Y:S02]  /*9fe0*/  IADD3 R49, R47, c[0x0][0x198], RZ ;  /* 0x000066002f317a10 */ /* 0x010fe40007ffe0ff */
[----:B------:R-:W-:Y:S02]  /*9ff0*/  IADD3 R46, R7, 0x6, RZ ;  /* 0x00000006072e7810 */ /* 0x000fe40007ffe0ff */
[----:B0-----:R-:W-:Y:S02]  /*a000*/  PRMT R48, R24, 0x7632, R48 ;  /* 0x0000763218307816 */ /* 0x001fe40000000030 */
[----:B--2---:R-:W-:-:S04]  /*a010*/  ISETP.GE.AND P0, PT, R28, c[0x0][0x178], PT ;  /* 0x00005e001c007a0c */ /* 0x004fc80003f06270 */
[----:B------:R-:W-:Y:S02]  /*a020*/  ISETP.LT.AND P1, PT, R5, c[0x0][0x17c], !P0 ;  /* 0x00005f0005007a0c */ /* 0x000fe40004721270 */
[----:B------:R-:W-:Y:S02]  /*a030*/  ISETP.LT.AND P5, PT, R4, c[0x0][0x17c], !P0 ;  /* 0x00005f0004007a0c */ /* 0x000fe400047a1270 */
[C---:B------:R-:W-:Y:S02]  /*a040*/  LOP3.LUT R5, R3.reuse, 0x40, RZ, 0x3c, !PT ;  /* 0x0000004003057812 */ /* 0x040fe400078e3cff */
[----:B------:R-:W-:Y:S02]  /*a050*/  LOP3.LUT R4, R3, 0x60, RZ, 0x3c, !PT ;  /* 0x0000006003047812 */ /* 0x000fe400078e3cff */
[----:B------:R-:W-:Y:S01]  /*a060*/  ISETP.LT.AND P4, PT, R2, c[0x0][0x17c], !P0 ;  /* 0x00005f0002007a0c */ /* 0x000fe20004781270 */
[----:B------:R-:W-:Y:S01]  /*a070*/  IMAD R2, R28, c[0x0][0x194], RZ ;  /* 0x000065001c027a24 */ /* 0x000fe200078e02ff */
[----:B------:R-:W0:Y:S04]  /*a080*/  LDS.128 R20, [R5] ;  /* 0x0000000005147984 */ /* 0x000e280000000c00 */
[----:B------:R-:W-:Y:S04]  /*a090*/  LDS.128 R28, [R6+0x400] ;  /* 0x00040000061c7984 */ /* 0x000fe80000000c00 */
[----:B------:R-:W-:Y:S04]  /*a0a0*/  LDS.128 R16, [R5+0x400] ;  /* 0x0004000005107984 */ /* 0x000fe80000000c00 */
[----:B------:R-:W1:Y:S04]  /*a0b0*/  LDS.128 R36, [R4] ;  /* 0x0000000004247984 */ /* 0x000e680000000c00 */
[----:B------:R-:W2:Y:S04]  /*a0c0*/  LDS.128 R8, [R4+0x400] ;  /* 0x0004000004087984 */ /* 0x000ea80000000c00 */
[----:B------:R-:W-:Y:S01]  /*a0d0*/  BAR.SYNC.DEFER_BLOCKING 0x0 ;  /* 0x0000000000007b1d */ /* 0x000fe20000010000 */
[----:B------:R-:W-:-:S02]  /*a0e0*/  ISETP.LT.AND P3, PT, R0, c[0x0][0x17c], !P0 ;  /* 0x00005f0000007a0c */ /* 0x000fc40004761270 */
[C---:B------:R-:W-:Y:S02]  /*a0f0*/  LEA R0, P6, R2.reuse, c[0x0][0x170], 0x1 ;  /* 0x00005c0002007a11 */ /* 0x040fe400078c08ff */
[----:B------:R-:W-:Y:S02]  /*a100*/  ISETP.LT.AND P2, PT, R7, c[0x0][0x17c], !P0 ;  /* 0x00005f0007007a0c */ /* 0x000fe40004741270 */
[----:B------:R-:W-:Y:S01]  /*a110*/  LEA.HI.X.SX32 R2, R2, c[0x0][0x174], 0x1, P6 ;  /* 0x00005d0002027a11 */ /* 0x000fe200030f0eff */
[----:B------:R-:W-:Y:S04]  /*a120*/  STS.128 [R52], R140 ;  /* 0x0000008c34007388 */ /* 0x000fe80000000c00 */
[----:B------:R-:W-:Y:S04]  /*a130*/  STS.128 [R52+0x80], R88 ;  /* 0x0000805834007388 */ /* 0x000fe80000000c00 */
[----:B------:R-:W-:Y:S04]  /*a140*/  STS.128 [R52+0x100], R128 ;  /* 0x0001008034007388 */ /* 0x000fe80000000c00 */
[----:B------:R-:W-:Y:S04]  /*a150*/  STS.128 [R52+0x180], R84 ;  /* 0x0001805434007388 */ /* 0x000fe80000000c00 */
[----:B------:R-:W-:Y:S04]  /*a160*/  STS.128 [R52+0x200], R112 ;  /* 0x0002007034007388 */ /* 0x000fe80000000c00 */
[----:B------:R-:W-:Y:S04]  /*a170*/  STS.128 [R52+0x280], R80 ;  /* 0x0002805034007388 */ /* 0x000fe80000000c00 */
[----:B------:R-:W-:Y:S04]  /*a180*/  STS.128 [R52+0x300], R96 ;  /* 0x0003006034007388 */ /* 0x000fe80000000c00 */
[----:B------:R-:W-:Y:S04]  /*a190*/  STS.128 [R52+0x380], R76 ;  /* 0x0003804c34007388 */ /* 0x000fe80000000c00 */
[----:B------:R-:W-:Y:S01]  /*a1a0*/  BAR.SYNC.DEFER_BLOCKING 0x0 ;  /* 0x0000000000007b1d */ /* 0x000fe20000010000 */
[----:B------:R-:W-:-:S04]  /*a1b0*/  LEA R40, P6, R41, R0, 0x1 ;  /* 0x0000000029287211 */ /* 0x000fc800078c08ff */
[----:B------:R-:W-:Y:S02]  /*a1c0*/  LEA.HI.X.SX32 R41, R41, R2, 0x1, P6 ;  /* 0x0000000229297211 */ /* 0x000fe400030f0eff */
[----:B------:R-:W-:-:S03]  /*a1d0*/  LEA R42, P6, R45, R0, 0x1 ;  /* 0x000000002d2a7211 */ /* 0x000fc600078c08ff */
[----:B------:R3:W-:Y:S01]  /*a1e0*/  @P2 STG.E.U16 [R40.64], R12 ;  /* 0x0000000c28002986 */ /* 0x0007e2000c101508 */
[----:B------:R-:W-:Y:S02]  /*a1f0*/  ISETP.LT.AND P2, PT, R43, c[0x0][0x17c], !P0 ;  /* 0x00005f002b007a0c */ /* 0x000fe40004741270 */
[----:B------:R-:W-:Y:S02]  /*a200*/  LEA.HI.X.SX32 R43, R45, R2, 0x1, P6 ;  /* 0x000000022d2b7211 */ /* 0x000fe400030f0eff */
[----:B------:R-:W-:-:S04]  /*a210*/  LEA R44, P6, R47, R0, 0x1 ;  /* 0x000000002f2c7211 */ /* 0x000fc800078c08ff */
[----:B------:R-:W-:Y:S02]  /*a220*/  LEA.HI.X.SX32 R45, R47, R2, 0x1, P6 ;  /* 0x000000022f2d7211 */ /* 0x000fe400030f0eff */
[----:B---3--:R-:W-:Y:S02]  /*a230*/  PRMT R41, R12, 0x7632, R41 ;  /* 0x000076320c297816 */ /* 0x008fe40000000029 */
[C---:B------:R-:W-:Y:S02]  /*a240*/  LEA R40, P6, R49.reuse, R0, 0x1 ;  /* 0x0000000031287211 */ /* 0x040fe400078c08ff */
[----:B------:R-:W-:Y:S01]  /*a250*/  IADD3 R47, R49, c[0x0][0x198], RZ ;  /* 0x00006600312f7a10 */ /* 0x000fe20007ffe0ff */
[----:B------:R3:W-:Y:S01]  /*a260*/  @P1 STG.E.U16 [R42.64], R41 ;  /* 0x000000292a001986 */ /* 0x0007e2000c101508 */
[----:B------:R-:W-:Y:S02]  /*a270*/  ISETP.LT.AND P1, PT, R46, c[0x0][0x17c], !P0 ;  /* 0x00005f002e007a0c */ /* 0x000fe40004721270 */
[----:B------:R-:W-:Y:S01]  /*a280*/  IADD3 R12, R7, 0x7, RZ ;  /* 0x00000007070c7810 */ /* 0x000fe20007ffe0ff */
[----:B------:R4:W-:Y:S01]  /*a290*/  @P5 STG.E.U16 [R44.64], R24 ;  /* 0x000000182c005986 */ /* 0x0009e2000c101508 */
[----:B---3--:R-:W-:-:S02]  /*a2a0*/  LEA.HI.X.SX32 R41, R49, R2, 0x1, P6 ;  /* 0x0000000231297211 */ /* 0x008fc400030f0eff */
[C---:B------:R-:W-:Y:S02]  /*a2b0*/  LEA R46, P6, R47.reuse, R0, 0x1 ;  /* 0x000000002f2e7211 */ /* 0x040fe400078c08ff */
[C---:B------:R-:W-:Y:S02]  /*a2c0*/  IADD3 R43, R47.reuse, c[0x0][0x198], RZ ;  /* 0x000066002f2b7a10 */ /* 0x040fe40007ffe0ff */
[----:B------:R-:W-:Y:S02]  /*a2d0*/  LEA.HI.X.SX32 R47, R47, R2, 0x1, P6 ;  /* 0x000000022f2f7211 */ /* 0x000fe400030f0eff */
[C---:B------:R-:W-:Y:S02]  /*a2e0*/  LEA R42, P6, R43.reuse, R0, 0x1 ;  /* 0x000000002b2a7211 */ /* 0x040fe400078c08ff */
[----:B----4-:R-:W-:Y:S01]  /*a2f0*/  IADD3 R45, R43, c[0x0][0x198], RZ ;  /* 0x000066002b2d7a10 */ /* 0x010fe20007ffe0ff */
[----:B------:R3:W-:Y:S01]  /*a300*/  @P4 STG.E.U16 [R40.64], R48 ;  /* 0x0000003028004986 */ /* 0x0007e2000c101508 */
[----:B------:R-:W-:-:S02]  /*a310*/  ISETP.LT.AND P5, PT, R12, c[0x0][0x17c], !P0 ;  /* 0x00005f000c007a0c */ /* 0x000fc400047a1270 */
[----:B------:R-:W-:Y:S02]  /*a320*/  LEA.HI.X.SX32 R43, R43, R2, 0x1, P6 ;  /* 0x000000022b2b7211 */ /* 0x000fe400030f0eff */
[----:B------:R-:W-:Y:S02]  /*a330*/  IADD3 R12, R7, 0x8, RZ ;  /* 0x00000008070c7810 */ /* 0x000fe40007ffe0ff */
[C---:B------:R-:W-:Y:S01]  /*a340*/  LEA R44, P6, R45.reuse, R0, 0x1 ;  /* 0x000000002d2c7211 */ /* 0x040fe200078c08ff */
[----:B0-----:R0:W-:Y:S01]  /*a350*/  @P3 STG.E.U16 [R46.64], R20 ;  /* 0x000000142e003986 */ /* 0x0011e2000c101508 */
[----:B------:R-:W-:Y:S02]  /*a360*/  ISETP.LT.AND P4, PT, R12, c[0x0][0x17c], !P0 ;  /* 0x00005f000c007a0c */ /* 0x000fe40004781270 */
[C---:B---3--:R-:W-:Y:S02]  /*a370*/  IADD3 R41, R45.reuse, c[0x0][0x198], RZ ;  /* 0x000066002d297a10 */ /* 0x048fe40007ffe0ff */
[----:B------:R-:W-:-:S02]  /*a380*/  LEA.HI.X.SX32 R45, R45, R2, 0x1, P6 ;  /* 0x000000022d2d7211 */ /* 0x000fc400030f0eff */
[----:B------:R-:W-:Y:S02]  /*a390*/  IADD3 R12, R7, 0x9, RZ ;  /* 0x00000009070c7810 */ /* 0x000fe40007ffe0ff */
[----:B------:R-:W-:Y:S02]  /*a3a0*/  PRMT R24, R20, 0x7632, R24 ;  /* 0x0000763214187816 */ /* 0x000fe40000000018 */
[C---:B------:R-:W-:Y:S02]  /*a3b0*/  LEA R40, P6, R41.reuse, R0, 0x1 ;  /* 0x0000000029287211 */ /* 0x040fe400078c08ff */
[C---:B0-----:R-:W-:Y:S01]  /*a3c0*/  IADD3 R47, R41.reuse, c[0x0][0x198], RZ ;  /* 0x00006600292f7a10 */ /* 0x041fe20007ffe0ff */
[----:B------:R0:W-:Y:S01]  /*a3d0*/  @P2 STG.E.U16 [R42.64], R24 ;  /* 0x000000182a002986 */ /* 0x0001e2000c101508 */
[----:B------:R-:W-:Y:S02]  /*a3e0*/  ISETP.LT.AND P3, PT, R12, c[0x0][0x17c], !P0 ;  /* 0x00005f000c007a0c */ /* 0x000fe40004761270 */
[----:B------:R-:W-:-:S02]  /*a3f0*/  LEA.HI.X.SX32 R41, R41, R2, 0x1, P6 ;  /* 0x0000000229297211 */ /* 0x000fc400030f0eff */
[----:B------:R-:W-:Y:S02]  /*a400*/  IADD3 R12, R7, 0xa, RZ ;  /* 0x0000000a070c7810 */ /* 0x000fe40007ffe0ff */
[C---:B------:R-:W-:Y:S01]  /*a410*/  LEA R46, P6, R47.reuse, R0, 0x1 ;  /* 0x000000002f2e7211 */ /* 0x040fe200078c08ff */
[----:B-1----:R1:W-:Y:S01]  /*a420*/  @P1 STG.E.U16 [R44.64], R36 ;  /* 0x000000242c001986 */ /* 0x0023e2000c101508 */
[----:B------:R-:W-:Y:S02]  /*a430*/  ISETP.LT.AND P2, PT, R12, c[0x0][0x17c], !P0 ;  /* 0x00005f000c007a0c */ /* 0x000fe40004741270 */
[C---:B0-----:R-:W-:Y:S02]  /*a440*/  IADD3 R43, R47.reuse, c[0x0][0x198], RZ ;  /* 0x000066002f2b7a10 */ /* 0x041fe40007ffe0ff */
[----:B------:R-:W-:Y:S02]  /*a450*/  LEA.HI.X.SX32 R47, R47, R2, 0x1, P6 ;  /* 0x000000022f2f7211 */ /* 0x000fe400030f0eff */
[----:B------:R-:W-:-:S02]  /*a460*/  IADD3 R12, R7, 0xb, RZ ;  /* 0x0000000b070c7810 */ /* 0x000fc40007ffe0ff */
[----:B------:R-:W-:Y:S02]  /*a470*/  PRMT R20, R36, 0x7632, R20 ;  /* 0x0000763224147816 */ /* 0x000fe40000000014 */
[C---:B------:R-:W-:Y:S02]  /*a480*/  LEA R42, P6, R43.reuse, R0, 0x1 ;  /* 0x000000002b2a7211 */ /* 0x040fe400078c08ff */
[C---:B-1----:R-:W-:Y:S01]  /*a490*/  IADD3 R45, R43.reuse, c[0x0][0x198], RZ ;  /* 0x000066002b2d7a10 */ /* 0x042fe20007ffe0ff */
[----:B------:R0:W-:Y:S01]  /*a4a0*/  @P5 STG.E.U16 [R40.64], R20 ;  /* 0x0000001428005986 */ /* 0x0001e2000c101508 */
[----:B------:R-:W-:Y:S02]  /*a4b0*/  ISETP.LT.AND P1, PT, R12, c[0x0][0x17c], !P0 ;  /* 0x00005f000c007a0c */ /* 0x000fe40004721270 */
[----:B------:R-:W-:Y:S02]  /*a4c0*/  LEA.HI.X.SX32 R43, R43, R2, 0x1, P6 ;  /* 0x000000022b2b7211 */ /* 0x000fe400030f0eff */
[----:B------:R-:W-:-:S02]  /*a4d0*/  IADD3 R12, R7, 0xc, RZ ;  /* 0x0000000c070c7810 */ /* 0x000fc40007ffe0ff */
[C---:B------:R-:W-:Y:S01]  /*a4e0*/  LEA R44, P6, R45.reuse, R0, 0x1 ;  /* 0x000000002d2c7211 */ /* 0x040fe200078c08ff */
[----:B------:R1:W-:Y:S01]  /*a4f0*/  @P4 STG.E.U16 [R46.64], R32 ;  /* 0x000000202e004986 */ /* 0x0003e2000c101508 */
[----:B------:R-:W-:Y:S02]  /*a500*/  ISETP.LT.AND P5, PT, R12, c[0x0][0x17c], !P0 ;  /* 0x00005f000c007a0c */ /* 0x000fe400047a1270 */
[C---:B0-----:R-:W-:Y:S02]  /*a510*/  IADD3 R41, R45.reuse, c[0x0][0x198], RZ ;  /* 0x000066002d297a10 */ /* 0x041fe40007ffe0ff */
[----:B------:R-:W-:Y:S02]  /*a520*/  LEA.HI.X.SX32 R45, R45, R2, 0x1, P6 ;  /* 0x000000022d2d7211 */ /* 0x000fe400030f0eff */
[----:B------:R-:W-:Y:S02]  /*a530*/  IADD3 R12, R7, 0xd, RZ ;  /* 0x0000000d070c7810 */ /* 0x000fe40007ffe0ff */
[----:B------:R-:W-:-:S02]  /*a540*/  PRMT R24, R32, 0x7632, R24 ;  /* 0x0000763220187816 */ /* 0x000fc40000000018 */
[C---:B------:R-:W-:Y:S02]  /*a550*/  LEA R40, P6, R41.reuse, R0, 0x1 ;  /* 0x0000000029287211 */ /* 0x040fe400078c08ff */
[C---:B-1----:R-:W-:Y:S01]  /*a560*/  IADD3 R47, R41.reuse, c[0x0][0x198], RZ ;  /* 0x00006600292f7a10 */ /* 0x042fe20007ffe0ff */
[----:B------:R0:W-:Y:S01]  /*a570*/  @P3 STG.E.U16 [R42.64], R24 ;  /* 0x000000182a003986 */ /* 0x0001e2000c101508 */
[----:B------:R-:W-:Y:S02]  /*a580*/  ISETP.LT.AND P4, PT, R12, c[0x0][0x17c], !P0 ;  /* 0x00005f000c007a0c */ /* 0x000fe40004781270 */
[----:B------:R-:W-:Y:S02]  /*a590*/  LEA.HI.X.SX32 R41, R41, R2, 0x1, P6 ;  /* 0x0000000229297211 */ /* 0x000fe400030f0eff */
[----:B------:R-:W-:Y:S02]  /*a5a0*/  IADD3 R12, R7, 0xe, RZ ;  /* 0x0000000e070c7810 */ /* 0x000fe40007ffe0ff */
[----:B------:R-:W-:Y:S01]  /*a5b0*/  LEA R46, P6, R47, R0, 0x1 ;  /* 0x000000002f2e7211 */ /* 0x000fe200078c08ff */
[----:B------:R1:W-:Y:S01]  /*a5c0*/  @P2 STG.E.U16 [R44.64], R28 ;  /* 0x0000001c2c002986 */ /* 0x0003e2000c101508 */
[----:B------:R-:W-:-:S02]  /*a5d0*/  ISETP.LT.AND P3, PT, R12, c[0x0][0x17c], !P0 ;  /* 0x00005f000c007a0c */ /* 0x000fc40004761270 */
[C---:B0-----:R-:W-:Y:S02]  /*a5e0*/  IADD3 R43, R47.reuse, c[0x0][0x198], RZ ;  /* 0x000066002f2b7a10 */ /* 0x041fe40007ffe0ff */
[----:B------:R-:W-:Y:S02]  /*a5f0*/  LEA.HI.X.SX32 R47, R47, R2, 0x1, P6 ;  /* 0x000000022f2f7211 */ /* 0x000fe400030f0eff */
[----:B------:R-:W-:Y:S02]  /*a600*/  IADD3 R12, R7, 0xf, RZ ;  /* 0x0000000f070c7810 */ /* 0x000fe40007ffe0ff */
[----:B------:R-:W-:Y:S02]  /*a610*/  PRMT R20, R28, 0x7632, R20 ;  /* 0x000076321c147816 */ /* 0x000fe40000000014 */
[C---:B------:R-:W-:Y:S02]  /*a620*/  LEA R42, P6, R43.reuse, R0, 0x1 ;  /* 0x000000002b2a7211 */ /* 0x040fe400078c08ff */
[----:B-1----:R-:W-:Y:S01]  /*a630*/  IADD3 R45, R43, c[0x0][0x198], RZ ;  /* 0x000066002b2d7a10 */ /* 0x002fe20007ffe0ff */
[----:B------:R0:W-:Y:S01]  /*a640*/  @P1 STG.E.U16 [R40.64], R20 ;  /* 0x0000001428001986 */ /* 0x0001e2000c101508 */
[----:B------:R-:W-:-:S02]  /*a650*/  ISETP.LT.AND P2, PT, R12, c[0x0][0x17c], !P0 ;  /* 0x00005f000c007a0c */ /* 0x000fc40004741270 */
[----:B------:R-:W-:Y:S02]  /*a660*/  LEA.HI.X.SX32 R43, R43, R2, 0x1, P6 ;  /* 0x000000022b2b7211 */ /* 0x000fe400030f0eff */
[----:B------:R-:W-:Y:S02]  /*a670*/  IADD3 R12, R7, 0x10, RZ ;  /* 0x00000010070c7810 */ /* 0x000fe40007ffe0ff */
[C---:B------:R-:W-:Y:S01]  /*a680*/  LEA R44, P6, R45.reuse, R0, 0x1 ;  /* 0x000000002d2c7211 */ /* 0x040fe200078c08ff */
[----:B------:R1:W-:Y:S01]  /*a690*/  @P5 STG.E.U16 [R46.64], R16 ;  /* 0x000000102e005986 */ /* 0x0003e2000c101508 */
[----:B------:R-:W-:Y:S02]  /*a6a0*/  ISETP.LT.AND P1, PT, R12, c[0x0][0x17c], !P0 ;  /* 0x00005f000c007a0c */ /* 0x000fe40004721270 */
[C---:B0-----:R-:W-:Y:S02]  /*a6b0*/  IADD3 R41, R45.reuse, c[0x0][0x198], RZ ;  /* 0x000066002d297a10 */ /* 0x041fe40007ffe0ff */
[----:B------:R-:W-:-:S02]  /*a6c0*/  LEA.HI.X.SX32 R45, R45, R2, 0x1, P6 ;  /* 0x000000022d2d7211 */ /* 0x000fc400030f0eff */
[----:B------:R-:W-:Y:S02]  /*a6d0*/  IADD3 R12, R7, 0x11, RZ ;  /* 0x00000011070c7810 */ /* 0x000fe40007ffe0ff */
[----:B------:R-:W-:Y:S02]  /*a6e0*/  PRMT R24, R16, 0x7632, R24 ;  /* 0x0000763210187816 */ /* 0x000fe40000000018 */
[C---:B------:R-:W-:Y:S02]  /*a6f0*/  LEA R40, P6, R41.reuse, R0, 0x1 ;  /* 0x0000000029287211 */ /* 0x040fe400078c08ff */
[C---:B-1----:R-:W-:Y:S01]  /*a700*/  IADD3 R47, R41.reuse, c[0x0][0x198], RZ ;  /* 0x00006600292f7a10 */ /* 0x042fe20007ffe0ff */
[----:B------:R0:W-:Y:S01]  /*a710*/  @P4 STG.E.U16 [R42.64], R24 ;  /* 0x000000182a004986 */ /* 0x0001e2000c101508 */
[----:B------:R-:W-:Y:S02]  /*a720*/  ISETP.LT.AND P5, PT, R12, c[0x0][0x17c], !P0 ;  /* 0x00005f000c007a0c */ /* 0x000fe400047a1270 */
[----:B------:R-:W-:-:S02]  /*a730*/  LEA.HI.X.SX32 R41, R41, R2, 0x1, P6 ;  /* 0x0000000229297211 */ /* 0x000fc400030f0eff */
[----:B------:R-:W-:Y:S02]  /*a740*/  IADD3 R12, R7, 0x12, RZ ;  /* 0x00000012070c7810 */ /* 0x000fe40007ffe0ff */
[C---:B------:R-:W-:Y:S01]  /*a750*/  LEA R46, P6, R47.reuse, R0, 0x1 ;  /* 0x000000002f2e7211 */ /* 0x040fe200078c08ff */
[----:B--2---:R1:W-:Y:S01]  /*a760*/  @P3 STG.E.U16 [R44.64], R8 ;  /* 0x000000082c003986 */ /* 0x0043e2000c101508 */
[----:B------:R-:W-:Y:S02]  /*a770*/  ISETP.LT.AND P4, PT, R12, c[0x0][0x17c], !P0 ;  /* 0x00005f000c007a0c */ /* 0x000fe40004781270 */
[C---:B0-----:R-:W-:Y:S02]  /*a780*/  IADD3 R43, R47.reuse, c[0x0][0x198], RZ ;  /* 0x000066002f2b7a10 */ /* 0x041fe40007ffe0ff */
[----:B------:R-:W-:Y:S02]  /*a790*/  PRMT R20, R8, 0x7632, R20 ;  /* 0x0000763208147816 */ /* 0x000fe40000000014 */
[----:B------:R-:W-:-:S02]  /*a7a0*/  LEA.HI.X.SX32 R47, R47, R2, 0x1, P6 ;  /* 0x000000022f2f7211 */ /* 0x000fc400030f0eff */
[----:B------:R-:W-:Y:S02]  /*a7b0*/  IADD3 R12, R7, 0x13, RZ ;  /* 0x00000013070c7810 */ /* 0x000fe40007ffe0ff */
[C---:B------:R-:W-:Y:S02]  /*a7c0*/  LEA R42, P6, R43.reuse, R0, 0x1 ;  /* 0x000000002b2a7211 */ /* 0x040fe400078c08ff */
[----:B-1----:R-:W-:Y:S02]  /*a7d0*/  IADD3 R45, R43, c[0x0][0x198], RZ ;  /* 0x000066002b2d7a10 */ /* 0x002fe40007ffe0ff */
[----:B------:R-:W-:Y:S01]  /*a7e0*/  IADD3 R8, R7, 0x15, RZ ;  /* 0x0000001507087810 */ /* 0x000fe20007ffe0ff */
[----:B------:R0:W-:Y:S01]  /*a7f0*/  @P2 STG.E.U16 [R40.64], R20 ;  /* 0x0000001428002986 */ /* 0x0001e2000c101508 */
[----:B------:R-:W-:Y:S02]  /*a800*/  ISETP.LT.AND P3, PT, R12, c[0x0][0x17c], !P0 ;  /* 0x00005f000c007a0c */ /* 0x000fe40004761270 */
[----:B------:R-:W-:Y:S01]  /*a810*/  LEA.HI.X.SX32 R43, R43, R2, 0x1, P6 ;  /* 0x000000022b2b7211 */ /* 0x000fe200030f0eff */
[----:B------:R1:W-:Y:S01]  /*a820*/  @P1 STG.E.U16 [R46.64], R13 ;  /* 0x0000000d2e001986 */ /* 0x0003e2000c101508 */
[----:B------:R-:W-:-:S02]  /*a830*/  IADD3 R12, R7, 0x14, RZ ;  /* 0x00000014070c7810 */ /* 0x000fc40007ffe0ff */
[----:B------:R-:W-:Y:S02]  /*a840*/  PRMT R16, R13, 0x7632, R16 ;  /* 0x000076320d107816 */ /* 0x000fe40000000010 */
[C---:B------:R-:W-:Y:S02]  /*a850*/  LEA R44, P6, R45.reuse, R0, 0x1 ;  /* 0x000000002d2c7211 */ /* 0x040fe400078c08ff */
[----:B------:R-:W-:Y:S02]  /*a860*/  ISETP.LT.AND P1, PT, R8, c[0x0][0x17c], !P0 ;  /* 0x00005f0008007a0c */ /* 0x000fe40004721270 */
[----:B0-----:R-:W-:Y:S02]  /*a870*/  IADD3 R41, R45, c[0x0][0x198], RZ ;  /* 0x000066002d297a10 */ /* 0x001fe40007ffe0ff */
[----:B------:R-:W-:Y:S01]  /*a880*/  IADD3 R8, R7, 0x16, RZ ;  /* 0x0000001607087810 */ /* 0x000fe20007ffe0ff */
[----:B------:R0:W-:Y:S01]  /*a890*/  @P5 STG.E.U16 [R42.64], R16 ;  /* 0x000000102a005986 */ /* 0x0001e2000c101508 */
[----:B------:R-:W-:-:S02]  /*a8a0*/  ISETP.LT.AND P2, PT, R12, c[0x0][0x17c], !P0 ;  /* 0x00005f000c007a0c */ /* 0x000fc40004741270 */
[----:B------:R-:W-:Y:S02]  /*a8b0*/  LEA.HI.X.SX32 R45, R45, R2, 0x1, P6 ;  /* 0x000000022d2d7211 */ /* 0x000fe400030f0eff */
[C---:B------:R-:W-:Y:S02]  /*a8c0*/  LEA R12, P6, R41.reuse, R0, 0x1 ;  /* 0x00000000290c7211 */ /* 0x040fe400078c08ff */
[----:B------:R-:W-:Y:S02]  /*a8d0*/  ISETP.LT.AND P5, PT, R8, c[0x0][0x17c], !P0 ;  /* 0x00005f0008007a0c */ /* 0x000fe400047a1270 */
[----:B-1----:R-:W-:Y:S02]  /*a8e0*/  IADD3 R47, R41, c[0x0][0x198], RZ ;  /* 0x00006600292f7a10 */ /* 0x002fe40007ffe0ff */
[----:B------:R-:W-:Y:S01]  /*a8f0*/  IADD3 R8, R7, 0x17, RZ ;  /* 0x0000001707087810 */ /* 0x000fe20007ffe0ff */
[----:B------:R1:W-:Y:S01]  /*a900*/  @P4 STG.E.U16 [R44.64], R25 ;  /* 0x000000192c004986 */ /* 0x0003e2000c101508 */
[----:B------:R-:W-:-:S02]  /*a910*/  LEA.HI.X.SX32 R13, R41, R2, 0x1, P6 ;  /* 0x00000002290d7211 */ /* 0x000fc400030f0eff */
[----:B------:R-:W-:Y:S02]  /*a920*/  PRMT R20, R25, 0x7632, R20 ;  /* 0x0000763219147816 */ /* 0x000fe40000000014 */
[C---:B------:R-:W-:Y:S02]  /*a930*/  LEA R40, P6, R47.reuse, R0, 0x1 ;  /* 0x000000002f287211 */ /* 0x040fe400078c08ff */
[----:B------:R-:W-:Y:S02]  /*a940*/  ISETP.LT.AND P4, PT, R8, c[0x0][0x17c], !P0 ;  /* 0x00005f0008007a0c */ /* 0x000fe40004781270 */
[----:B0-----:R-:W-:Y:S02]  /*a950*/  IADD3 R43, R47, c[0x0][0x198], RZ ;  /* 0x000066002f2b7a10 */ /* 0x001fe40007ffe0ff */
[----:B------:R-:W-:Y:S01]  /*a960*/  IADD3 R8, R7, 0x18, RZ ;  /* 0x0000001807087810 */ /* 0x000fe20007ffe0ff */
[----:B------:R0:W-:Y:S01]  /*a970*/  @P3 STG.E.U16 [R12.64], R20 ;  /* 0x000000140c003986 */ /* 0x0001e2000c101508 */
[----:B------:R-:W-:-:S02]  /*a980*/  LEA.HI.X.SX32 R41, R47, R2, 0x1, P6 ;  /* 0x000000022f297211 */ /* 0x000fc400030f0eff */
[C---:B------:R-:W-:Y:S02]  /*a990*/  LEA R24, P6, R43.reuse, R0, 0x1 ;  /* 0x000000002b187211 */ /* 0x040fe400078c08ff */
[----:B------:R-:W-:Y:S02]  /*a9a0*/  ISETP.LT.AND P3, PT, R8, c[0x0][0x17c], !P0 ;  /* 0x00005f0008007a0c */ /* 0x000fe40004761270 */
[----:B-1----:R-:W-:Y:S02]  /*a9b0*/  IADD3 R45, R43, c[0x0][0x198], RZ ;  /* 0x000066002b2d7a10 */ /* 0x002fe40007ffe0ff */
[----:B------:R-:W-:Y:S01]  /*a9c0*/  IADD3 R8, R7, 0x19, RZ ;  /* 0x0000001907087810 */ /* 0x000fe20007ffe0ff */
[----:B------:R1:W-:Y:S01]  /*a9d0*/  @P2 STG.E.U16 [R40.64], R21 ;  /* 0x0000001528002986 */ /* 0x0003e2000c101508 */
[----:B------:R-:W-:Y:S02]  /*a9e0*/  LEA.HI.X.SX32 R25, R43, R2, 0x1, P6 ;  /* 0x000000022b197211 */ /* 0x000fe400030f0eff */
[----:B------:R-:W-:-:S02]  /*a9f0*/  PRMT R16, R21, 0x7632, R16 ;  /* 0x0000763215107816 */ /* 0x000fc40000000010 */
[C---:B------:R-:W-:Y:S02]  /*aa00*/  LEA R42, P6, R45.reuse, R0, 0x1 ;  /* 0x000000002d2a7211 */ /* 0x040fe400078c08ff */
[----:B------:R-:W-:Y:S02]  /*aa10*/  ISETP.LT.AND P2, PT, R8, c[0x0][0x17c], !P0 ;  /* 0x00005f0008007a0c */ /* 0x000fe40004741270 */
[----:B0-----:R-:W-:Y:S02]  /*aa20*/  IADD3 R13, R45, c[0x0][0x198], RZ ;  /* 0x000066002d0d7a10 */ /* 0x001fe40007ffe0ff */
[----:B------:R-:W-:Y:S01]  /*aa30*/  IADD3 R8, R7, 0x1a, RZ ;  /* 0x0000001a07087810 */ /* 0x000fe20007ffe0ff */
[----:B------:R0:W-:Y:S01]  /*aa40*/  @P1 STG.E.U16 [R24.64], R16 ;  /* 0x0000001018001986 */ /* 0x0001e2000c101508 */
[----:B------:R-:W-:Y:S02]  /*aa50*/  LEA.HI.X.SX32 R43, R45, R2, 0x1, P6 ;  /* 0x000000022d2b7211 */ /* 0x000fe400030f0eff */
[----:B------:R-:W-:-:S02]  /*aa60*/  LEA R12, P6, R13, R0, 0x1 ;  /* 0x000000000d0c7211 */ /* 0x000fc400078c08ff */
[----:B------:R-:W-:Y:S02]  /*aa70*/  ISETP.LT.AND P1, PT, R8, c[0x0][0x17c], !P0 ;  /* 0x00005f0008007a0c */ /* 0x000fe40004721270 */
[----:B-1----:R-:W-:Y:S02]  /*aa80*/  IADD3 R21, R13, c[0x0][0x198], RZ ;  /* 0x000066000d157a10 */ /* 0x002fe40007ffe0ff */
[----:B------:R-:W-:Y:S01]  /*aa90*/  IADD3 R8, R7, 0x1b, RZ ;  /* 0x0000001b07087810 */ /* 0x000fe20007ffe0ff */
[----:B------:R1:W-:Y:S01]  /*aaa0*/  @P5 STG.E.U16 [R42.64], R37 ;  /* 0x000000252a005986 */ /* 0x0003e2000c101508 */
[----:B------:R-:W-:Y:S02]  /*aab0*/  LEA.HI.X.SX32 R13, R13, R2, 0x1, P6 ;  /* 0x000000020d0d7211 */ /* 0x000fe400030f0eff */
[----:B------:R-:W-:Y:S02]  /*aac0*/  PRMT R28, R37, 0x7632, R28 ;  /* 0x00007632251c7816 */ /* 0x000fe4000000001c */
[----:B------:R-:W-:-:S02]  /*aad0*/  LEA R20, P6, R21, R0, 0x1 ;  /* 0x0000000015147211 */ /* 0x000fc400078c08ff */
[----:B------:R-:W-:Y:S02]  /*aae0*/  ISETP.LT.AND P5, PT, R8, c[0x0][0x17c], !P0 ;  /* 0x00005f0008007a0c */ /* 0x000fe400047a1270 */
[----:B0-----:R-:W-:Y:S02]  /*aaf0*/  IADD3 R25, R21, c[0x0][0x198], RZ ;  /* 0x0000660015197a10 */ /* 0x001fe40007ffe0ff */
[----:B------:R-:W-:Y:S01]  /*ab00*/  IADD3 R8, R7, 0x1c, RZ ;  /* 0x0000001c07087810 */ /* 0x000fe20007ffe0ff */
[----:B------:R0:W-:Y:S01]  /*ab10*/  @P4 STG.E.U16 [R12.64], R28 ;  /* 0x0000001c0c004986 */ /* 0x0001e2000c101508 */
[----:B------:R-:W-:Y:S02]  /*ab20*/  LEA.HI.X.SX32 R21, R21, R2, 0x1, P6 ;  /* 0x0000000215157211 */ /* 0x000fe400030f0eff */
[----:B------:R-:W-:Y:S02]  /*ab30*/  LEA R24, P6, R25, R0, 0x1 ;  /* 0x0000000019187211 */ /* 0x000fe400078c08ff */
[----:B------:R-:W-:-:S02]  /*ab40*/  ISETP.LT.AND P4, PT, R8, c[0x0][0x17c], !P0 ;  /* 0x00005f0008007a0c */ /* 0x000fc40004781270 */
[----:B-1----:R-:W-:Y:S02]  /*ab50*/  IADD3 R37, R25, c[0x0][0x198], RZ ;  /* 0x0000660019257a10 */ /* 0x002fe40007ffe0ff */
[----:B------:R-:W-:Y:S01]  /*ab60*/  IADD3 R8, R7, 0x1d, RZ ;  /* 0x0000001d07087810 */ /* 0x000fe20007ffe0ff */
[----:B------:R1:W-:Y:S01]  /*ab70*/  @P3 STG.E.U16 [R20.64], R33 ;  /* 0x0000002114003986 */ /* 0x0003e2000c101508 */
[----:B------:R-:W-:Y:S02]  /*ab80*/  LEA.HI.X.SX32 R25, R25, R2, 0x1, P6 ;  /* 0x0000000219197211 */ /* 0x000fe400030f0eff */
[----:B------:R-:W-:Y:S02]  /*ab90*/  PRMT R16, R33, 0x7632, R16 ;  /* 0x0000763221107816 */ /* 0x000fe40000000010 */
[----:B------:R-:W-:Y:S02]  /*aba0*/  LEA R36, P6, R37, R0, 0x1 ;  /* 0x0000000025247211 */ /* 0x000fe400078c08ff */
[----:B------:R-:W-:-:S02]  /*abb0*/  ISETP.LT.AND P3, PT, R8, c[0x0][0x17c], !P0 ;  /* 0x00005f0008007a0c */ /* 0x000fc40004761270 */
[----:B0-----:R-:W-:Y:S02]  /*abc0*/  IADD3 R13, R37, c[0x0][0x198], RZ ;  /* 0x00006600250d7a10 */ /* 0x001fe40007ffe0ff */
[----:B------:R-:W-:Y:S01]  /*abd0*/  IADD3 R8, R7, 0x1e, RZ ;  /* 0x0000001e07087810 */ /* 0x000fe20007ffe0ff */
[----:B------:R0:W-:Y:S01]  /*abe0*/  @P2 STG.E.U16 [R24.64], R16 ;  /* 0x0000001018002986 */ /* 0x0001e2000c101508 */
[----:B------:R-:W-:Y:S02]  /*abf0*/  LEA.HI.X.SX32 R37, R37, R2, 0x1, P6 ;  /* 0x0000000225257211 */ /* 0x000fe400030f0eff */
[C---:B------:R-:W-:Y:S02]  /*ac00*/  LEA R12, P6, R13.reuse, R0, 0x1 ;  /* 0x000000000d0c7211 */ /* 0x040fe400078c08ff */
[----:B------:R-:W-:Y:S02]  /*ac10*/  ISETP.LT.AND P2, PT, R8, c[0x0][0x17c], !P0 ;  /* 0x00005f0008007a0c */ /* 0x000fe40004741270 */
[----:B-1----:R-:W-:-:S02]  /*ac20*/  IADD3 R21, R13, c[0x0][0x198], RZ ;  /* 0x000066000d157a10 */ /* 0x002fc40007ffe0ff */
[----:B------:R-:W-:Y:S01]  /*ac30*/  IADD3 R8, R7, 0x1f, RZ ;  /* 0x0000001f07087810 */ /* 0x000fe20007ffe0ff */
[----:B------:R1:W-:Y:S01]  /*ac40*/  @P1 STG.E.U16 [R36.64], R29 ;  /* 0x0000001d24001986 */ /* 0x0003e2000c101508 */
[----:B------:R-:W-:Y:S02]  /*ac50*/  LEA.HI.X.SX32 R13, R13, R2, 0x1, P6 ;  /* 0x000000020d0d7211 */ /* 0x000fe400030f0eff */
[----:B------:R-:W-:Y:S02]  /*ac60*/  PRMT R32, R29, 0x7632, R32 ;  /* 0x000076321d207816 */ /* 0x000fe40000000020 */
[C---:B------:R-:W-:Y:S02]  /*ac70*/  LEA R20, P6, R21.reuse, R0, 0x1 ;  /* 0x0000000015147211 */ /* 0x040fe400078c08ff */
[----:B------:R-:W-:Y:S02]  /*ac80*/  ISETP.LT.AND P1, PT, R8, c[0x0][0x17c], !P0 ;  /* 0x00005f0008007a0c */ /* 0x000fe40004721270 */
[----:B0-----:R-:W-:-:S02]  /*ac90*/  IADD3 R25, R21, c[0x0][0x198], RZ ;  /* 0x0000660015197a10 */ /* 0x001fc40007ffe0ff */
[----:B------:R-:W-:Y:S01]  /*aca0*/  IADD3 R8, R7, 0x20, RZ ;  /* 0x0000002007087810 */ /* 0x000fe20007ffe0ff */
[----:B------:R0:W-:Y:S01]  /*acb0*/  @P5 STG.E.U16 [R12.64], R32 ;  /* 0x000000200c005986 */ /* 0x0001e2000c101508 */
[----:B------:R-:W-:Y:S02]  /*acc0*/  LEA.HI.X.SX32 R21, R21, R2, 0x1, P6 ;  /* 0x0000000215157211 */ /* 0x000fe400030f0eff */
[C---:B------:R-:W-:Y:S02]  /*acd0*/  LEA R24, P6, R25.reuse, R0, 0x1 ;  /* 0x0000000019187211 */ /* 0x040fe400078c08ff */
[----:B------:R-:W-:Y:S02]  /*ace0*/  ISETP.LT.AND P5, PT, R8, c[0x0][0x17c], !P0 ;  /* 0x00005f0008007a0c */ /* 0x000fe400047a1270 */
[----:B-1----:R-:W-:Y:S02]  /*acf0*/  IADD3 R29, R25, c[0x0][0x198], RZ ;  /* 0x00006600191d7a10 */ /* 0x002fe40007ffe0ff */
[----:B------:R-:W-:Y:S01]  /*ad00*/  IADD3 R8, R7, 0x21, RZ ;  /* 0x0000002107087810 */ /* 0x000fe20007ffe0ff */
[----:B------:R1:W-:Y:S01]  /*ad10*/  @P4 STG.E.U16 [R20.64], R17 ;  /* 0x0000001114004986 */ /* 0x0003e2000c101508 */
[----:B------:R-:W-:-:S02]  /*ad20*/  LEA.HI.X.SX32 R25, R25, R2, 0x1, P6 ;  /* 0x0000000219197211 */ /* 0x000fc400030f0eff */
[C---:B------:R-:W-:Y:S02]  /*ad30*/  LEA R28, P6, R29.reuse, R0, 0x1 ;  /* 0x000000001d1c7211 */ /* 0x040fe400078c08ff */
[----:B------:R-:W-:Y:S02]  /*ad40*/  ISETP.LT.AND P4, PT, R8, c[0x0][0x17c], !P0 ;  /* 0x00005f0008007a0c */ /* 0x000fe40004781270 */
[----:B0-----:R-:W-:Y:S02]  /*ad50*/  IADD3 R13, R29, c[0x0][0x198], RZ ;  /* 0x000066001d0d7a10 */ /* 0x001fe40007ffe0ff */
[----:B------:R-:W-:Y:S02]  /*ad60*/  IADD3 R8, R7, 0x22, RZ ;  /* 0x0000002207087810 */ /* 0x000fe40007ffe0ff */
[----:B-1----:R-:W-:Y:S02]  /*ad70*/  PRMT R21, R17, 0x7632, R21 ;  /* 0x0000763211157816 */ /* 0x002fe40000000015 */
[----:B------:R-:W-:-:S02]  /*ad80*/  LEA.HI.X.SX32 R29, R29, R2, 0x1, P6 ;  /* 0x000000021d1d7211 */ /* 0x000fc400030f0eff */
[C---:B------:R-:W-:Y:S01]  /*ad90*/  LEA R12, P6, R13.reuse, R0, 0x1 ;  /* 0x000000000d0c7211 */ /* 0x040fe200078c08ff */
[----:B------:R0:W-:Y:S01]  /*ada0*/  @P3 STG.E.U16 [R24.64], R21 ;  /* 0x0000001518003986 */ /* 0x0001e2000c101508 */
[----:B------:R-:W-:Y:S02]  /*adb0*/  ISETP.LT.AND P3, PT, R8, c[0x0][0x17c], !P0 ;  /* 0x00005f0008007a0c */ /* 0x000fe40004761270 */
[----:B------:R-:W-:Y:S02]  /*adc0*/  IADD3 R17, R13, c[0x0][0x198], RZ ;  /* 0x000066000d117a10 */ /* 0x000fe40007ffe0ff */
[----:B------:R-:W-:Y:S01]  /*add0*/  IADD3 R8, R7, 0x23, RZ ;  /* 0x0000002307087810 */ /* 0x000fe20007ffe0ff */
[----:B------:R1:W-:Y:S01]  /*ade0*/  @P2 STG.E.U16 [R28.64], R9 ;  /* 0x000000091c002986 */ /* 0x0003e2000c101508 */
[----:B------:R-:W-:Y:S02]  /*adf0*/  LEA.HI.X.SX32 R13, R13, R2, 0x1, P6 ;  /* 0x000000020d0d7211 */ /* 0x000fe400030f0eff */
[----:B------:R-:W-:-:S02]  /*ae00*/  LEA R16, P6, R17, R0, 0x1 ;  /* 0x0000000011107211 */ /* 0x000fc400078c08ff */
[----:B------:R-:W-:Y:S02]  /*ae10*/  ISETP.LT.AND P2, PT, R8, c[0x0][0x17c], !P0 ;  /* 0x00005f0008007a0c */ /* 0x000fe40004741270 */
[----:B------:R-:W-:Y:S02]  /*ae20*/  IADD3 R8, R7, 0x24, RZ ;  /* 0x0000002407087810 */ /* 0x000fe40007ffe0ff */
[----:B0-----:R-:W-:Y:S02]  /*ae30*/  IADD3 R21, R17, c[0x0][0x198], RZ ;  /* 0x0000660011157a10 */ /* 0x001fe40007ffe0ff */
[----:B-1----:R-:W-:Y:S02]  /*ae40*/  PRMT R29, R9, 0x7632, R29 ;  /* 0x00007632091d7816 */ /* 0x002fe4000000001d */
[----:B------:R-:W-:Y:S02]  /*ae50*/  LEA.HI.X.SX32 R17, R17, R2, 0x1, P6 ;  /* 0x0000000211117211 */ /* 0x000fe400030f0eff */
[----:B------:R-:W-:Y:S01]  /*ae60*/  IADD3 R9, R7, 0x25, RZ ;  /* 0x0000002507097810 */ /* 0x000fe20007ffe0ff */
[----:B------:R0:W-:Y:S01]  /*ae70*/  @P1 STG.E.U16 [R12.64], R29 ;  /* 0x0000001d0c001986 */ /* 0x0001e2000c101508 */
[----:B------:R-:W-:-:S02]  /*ae80*/  ISETP.LT.AND P1, PT, R8, c[0x0][0x17c], !P0 ;  /* 0x00005f0008007a0c */ /* 0x000fc40004721270 */
[C---:B------:R-:W-:Y:S01]  /*ae90*/  LEA R8, P6, R21.reuse, R0, 0x1 ;  /* 0x0000000015087211 */ /* 0x040fe200078c08ff */
[----:B------:R1:W-:Y:S01]  /*aea0*/  @P5 STG.E.U16 [R16.64], R14 ;  /* 0x0000000e10005986 */ /* 0x0003e2000c101508 */
[----:B------:R-:W-:Y:S02]  /*aeb0*/  IADD3 R25, R21, c[0x0][0x198], RZ ;  /* 0x0000660015197a10 */ /* 0x000fe40007ffe0ff */
[----:B------:R-:W-:Y:S02]  /*aec0*/  ISETP.LT.AND P5, PT, R9, c[0x0][0x17c], !P0 ;  /* 0x00005f0009007a0c */ /* 0x000fe400047a1270 */
[----:B------:R-:W-:Y:S02]  /*aed0*/  LEA.HI.X.SX32 R9, R21, R2, 0x1, P6 ;  /* 0x0000000215097211 */ /* 0x000fe400030f0eff */
[----:B------:R-:W-:Y:S02]  /*aee0*/  LEA R20, P6, R25, R0, 0x1 ;  /* 0x0000000019147211 */ /* 0x000fe400078c08ff */
[----:B------:R-:W-:-:S02]  /*aef0*/  PRMT R28, R14, 0x7632, R28 ;  /* 0x000076320e1c7816 */ /* 0x000fc4000000001c */
[C---:B0-----:R-:W-:Y:S02]  /*af00*/  IADD3 R29, R25.reuse, c[0x0][0x198], RZ ;  /* 0x00006600191d7a10 */ /* 0x041fe40007ffe0ff */
[----:B------:R-:W-:Y:S02]  /*af10*/  LEA.HI.X.SX32 R21, R25, R2, 0x1, P6 ;  /* 0x0000000219157211 */ /* 0x000fe400030f0eff */
[----:B------:R-:W-:Y:S01]  /*af20*/  IADD3 R13, R7, 0x27, RZ ;  /* 0x00000027070d7810 */ /* 0x000fe20007ffe0ff */
[----:B------:R0:W-:Y:S01]  /*af30*/  @P4 STG.E.U16 [R8.64], R28 ;  /* 0x0000001c08004986 */ /* 0x0001e2000c101508 */
[C---:B------:R-:W-:Y:S02]  /*af40*/  LEA R12, P6, R29.reuse, R0, 0x1 ;  /* 0x000000001d0c7211 */ /* 0x040fe400078c08ff */
[----:B-1----:R-:W-:Y:S01]  /*af50*/  IADD3 R17, R29, c[0x0][0x198], RZ ;  /* 0x000066001d117a10 */ /* 0x002fe20007ffe0ff */
[----:B------:R1:W-:Y:S01]  /*af60*/  @P3 STG.E.U16 [R20.64], R26 ;  /* 0x0000001a14003986 */ /* 0x0003e2000c101508 */
[----:B------:R-:W-:-:S02]  /*af70*/  IADD3 R24, R7, 0x26, RZ ;  /* 0x0000002607187810 */ /* 0x000fc40007ffe0ff */
[----:B------:R-:W-:Y:S02]  /*af80*/  ISETP.LT.AND P3, PT, R13, c[0x0][0x17c], !P0 ;  /* 0x00005f000d007a0c */ /* 0x000fe40004761270 */
[----:B------:R-:W-:Y:S02]  /*af90*/  LEA.HI.X.SX32 R13, R29, R2, 0x1, P6 ;  /* 0x000000021d0d7211 */ /* 0x000fe400030f0eff */
[C---:B------:R-:W-:Y:S02]  /*afa0*/  LEA R16, P6, R17.reuse, R0, 0x1 ;  /* 0x0000000011107211 */ /* 0x040fe400078c08ff */
[----:B------:R-:W-:Y:S02]  /*afb0*/  ISETP.LT.AND P4, PT, R24, c[0x0][0x17c], !P0 ;  /* 0x00005f0018007a0c */ /* 0x000fe40004781270 */
[----:B------:R-:W-:Y:S02]  /*afc0*/  PRMT R24, R26, 0x7632, R24 ;  /* 0x000076321a187816 */ /* 0x000fe40000000018 */
[----:B------:R-:W-:-:S02]  /*afd0*/  IADD3 R25, R17, c[0x0][0x198], RZ ;  /* 0x0000660011197a10 */ /* 0x000fc40007ffe0ff */
[----:B------:R-:W-:Y:S02]  /*afe0*/  LEA.HI.X.SX32 R17, R17, R2, 0x1, P6 ;  /* 0x0000000211117211 */ /* 0x000fe400030f0eff */
[----:B0-----:R-:W-:Y:S01]  /*aff0*/  IADD3 R9, R7, 0x29, RZ ;  /* 0x0000002907097810 */ /* 0x001fe20007ffe0ff */
[----:B------:R0:W-:Y:S01]  /*b000*/  @P2 STG.E.U16 [R12.64], R24 ;  /* 0x000000180c002986 */ /* 0x0001e2000c101508 */
[C---:B------:R-:W-:Y:S02]  /*b010*/  LEA R8, P6, R25.reuse, R0, 0x1 ;  /* 0x0000000019087211 */ /* 0x040fe400078c08ff */
[----:B-1----:R-:W-:Y:S01]  /*b020*/  IADD3 R21, R25, c[0x0][0x198], RZ ;  /* 0x0000660019157a10 */ /* 0x002fe20007ffe0ff */
[----:B------:R1:W-:Y:S01]  /*b030*/  @P1 STG.E.U16 [R16.64], R22 ;  /* 0x0000001610001986 */ /* 0x0003e2000c101508 */
[----:B------:R-:W-:Y:S02]  /*b040*/  ISETP.LT.AND P1, PT, R9, c[0x0][0x17c], !P0 ;  /* 0x00005f0009007a0c */ /* 0x000fe40004721270 */
[----:B------:R-:W-:-:S02]  /*b050*/  LEA.HI.X.SX32 R9, R25, R2, 0x1, P6 ;  /* 0x0000000219097211 */ /* 0x000fc400030f0eff */
[C---:B------:R-:W-:Y:S02]  /*b060*/  LEA R20, P6, R21.reuse, R0, 0x1 ;  /* 0x0000000015147211 */ /* 0x040fe400078c08ff */
[----:B------:R-:W-:Y:S02]  /*b070*/  PRMT R26, R22, 0x7632, R26 ;  /* 0x00007632161a7816 */ /* 0x000fe4000000001a */
[----:B------:R-:W-:Y:S02]  /*b080*/  IADD3 R25, R21, c[0x0][0x198], RZ ;  /* 0x0000660015197a10 */ /* 0x000fe40007ffe0ff */
[----:B------:R-:W-:Y:S02]  /*b090*/  IADD3 R14, R7, 0x28, RZ ;  /* 0x00000028070e7810 */ /* 0x000fe40007ffe0ff */
[----:B------:R-:W-:Y:S02]  /*b0a0*/  LEA.HI.X.SX32 R21, R21, R2, 0x1, P6 ;  /* 0x0000000215157211 */ /* 0x000fe400030f0eff */
[----:B0-----:R-:W-:Y:S01]  /*b0b0*/  IADD3 R13, R7, 0x2b, RZ ;  /* 0x0000002b070d7810 */ /* 0x001fe20007ffe0ff */
[----:B------:R0:W-:Y:S01]  /*b0c0*/  @P5 STG.E.U16 [R8.64], R26 ;  /* 0x0000001a08005986 */ /* 0x0001e2000c101508 */
[----:B------:R-:W-:-:S02]  /*b0d0*/  LEA R12, P6, R25, R0, 0x1 ;  /* 0x00000000190c7211 */ /* 0x000fc400078c08ff */
[----:B------:R-:W-:Y:S01]  /*b0e0*/  ISETP.LT.AND P2, PT, R14, c[0x0][0x17c], !P0 ;  /* 0x00005f000e007a0c */ /* 0x000fe20004741270 */
[----:B------:R2:W-:Y:S01]  /*b0f0*/  @P4 STG.E.U16 [R20.64], R38 ;  /* 0x0000002614004986 */ /* 0x0005e2000c101508 */
[----:B-1----:R-:W-:Y:S02]  /*b100*/  IADD3 R17, R25, c[0x0][0x198], RZ ;  /* 0x0000660019117a10 */ /* 0x002fe40007ffe0ff */
[----:B------:R-:W-:Y:S02]  /*b110*/  ISETP.LT.AND P4, PT, R13, c[0x0][0x17c], !P0 ;  /* 0x00005f000d007a0c */ /* 0x000fe40004781270 */
[----:B------:R-:W-:Y:S02]  /*b120*/  LEA.HI.X.SX32 R13, R25, R2, 0x1, P6 ;  /* 0x00000002190d7211 */ /* 0x000fe400030f0eff */
[----:B------:R-:W-:Y:S02]  /*b130*/  LEA R16, P6, R17, R0, 0x1 ;  /* 0x0000000011107211 */ /* 0x000fe400078c08ff */
[----:B------:R-:W-:-:S02]  /*b140*/  PRMT R22, R38, 0x7632, R22 ;  /* 0x0000763226167816 */ /* 0x000fc40000000016 */
[----:B------:R-:W-:Y:S02]  /*b150*/  IADD3 R25, R17, c[0x0][0x198], RZ ;  /* 0x0000660011197a10 */ /* 0x000fe40007ffe0ff */
[----:B------:R-:W-:Y:S02]  /*b160*/  IADD3 R14, R7, 0x2a, RZ ;  /* 0x0000002a070e7810 */ /* 0x000fe40007ffe0ff */
[----:B------:R-:W-:Y:S02]  /*b170*/  LEA.HI.X.SX32 R17, R17, R2, 0x1, P6 ;  /* 0x0000000211117211 */ /* 0x000fe400030f0eff */
[----:B0-----:R-:W-:Y:S01]  /*b180*/  IADD3 R9, R7, 0x2d, RZ ;  /* 0x0000002d07097810 */ /* 0x001fe20007ffe0ff */
[----:B------:R0:W-:Y:S01]  /*b190*/  @P3 STG.E.U16 [R12.64], R22 ;  /* 0x000000160c003986 */ /* 0x0001e2000c101508 */
[C---:B------:R-:W-:Y:S02]  /*b1a0*/  LEA R8, P6, R25.reuse, R0, 0x1 ;  /* 0x0000000019087211 */ /* 0x040fe400078c08ff */
[----:B------:R-:W-:Y:S01]  /*b1b0*/  ISETP.LT.AND P5, PT, R14, c[0x0][0x17c], !P0 ;  /* 0x00005f000e007a0c */ /* 0x000fe200047a1270 */
[----:B------:R1:W-:Y:S01]  /*b1c0*/  @P2 STG.E.U16 [R16.64], R34 ;  /* 0x0000002210002986 */ /* 0x0003e2000c101508 */
[----:B--2---:R-:W-:-:S02]  /*b1d0*/  IADD3 R21, R25, c[0x0][0x198], RZ ;  /* 0x0000660019157a10 */ /* 0x004fc40007ffe0ff */
[----:B------:R-:W-:Y:S02]  /*b1e0*/  ISETP.LT.AND P2, PT, R9, c[0x0][0x17c], !P0 ;  /* 0x00005f0009007a0c */ /* 0x000fe40004741270 */
[----:B------:R-:W-:Y:S02]  /*b1f0*/  LEA.HI.X.SX32 R9, R25, R2, 0x1, P6 ;  /* 0x0000000219097211 */ /* 0x000fe400030f0eff */
[C---:B------:R-:W-:Y:S02]  /*b200*/  LEA R20, P6, R21.reuse, R0, 0x1 ;  /* 0x0000000015147211 */ /* 0x040fe400078c08ff */
[----:B------:R-:W-:Y:S02]  /*b210*/  PRMT R24, R34, 0x7632, R24 ;  /* 0x0000763222187816 */ /* 0x000fe40000000018 */
[----:B------:R-:W-:Y:S02]  /*b220*/  IADD3 R25, R21, c[0x0][0x198], RZ ;  /* 0x0000660015197a10 */ /* 0x000fe40007ffe0ff */
[----:B------:R-:W-:-:S02]  /*b230*/  IADD3 R14, R7, 0x2c, RZ ;  /* 0x0000002c070e7810 */ /* 0x000fc40007ffe0ff */
[----:B------:R-:W-:Y:S02]  /*b240*/  LEA.HI.X.SX32 R21, R21, R2, 0x1, P6 ;  /* 0x0000000215157211 */ /* 0x000fe400030f0eff */
[----:B0-----:R-:W-:Y:S01]  /*b250*/  IADD3 R13, R7, 0x2f, RZ ;  /* 0x0000002f070d7810 */ /* 0x001fe20007ffe0ff */
[----:B------:R0:W-:Y:S01]  /*b260*/  @P1 STG.E.U16 [R8.64], R24 ;  /* 0x0000001808001986 */ /* 0x0001e2000c101508 */
[C---:B------:R-:W-:Y:S02]  /*b270*/  LEA R12, P6, R25.reuse, R0, 0x1 ;  /* 0x00000000190c7211 */ /* 0x040fe400078c08ff */
[----:B------:R-:W-:Y:S01]  /*b280*/  ISETP.LT.AND P3, PT, R14, c[0x0][0x17c], !P0 ;  /* 0x00005f000e007a0c */ /* 0x000fe20004761270 */
[----:B------:R2:W-:Y:S01]  /*b290*/  @P5 STG.E.U16 [R20.64], R30 ;  /* 0x0000001e14005986 */ /* 0x0005e2000c101508 */
[----:B-1----:R-:W-:Y:S02]  /*b2a0*/  IADD3 R17, R25, c[0x0][0x198], RZ ;  /* 0x0000660019117a10 */ /* 0x002fe40007ffe0ff */
[----:B------:R-:W-:-:S02]  /*b2b0*/  ISETP.LT.AND P5, PT, R13, c[0x0][0x17c], !P0 ;  /* 0x00005f000d007a0c */ /* 0x000fc400047a1270 */
[----:B------:R-:W-:Y:S02]  /*b2c0*/  LEA.HI.X.SX32 R13, R25, R2, 0x1, P6 ;  /* 0x00000002190d7211 */ /* 0x000fe400030f0eff */
[C---:B------:R-:W-:Y:S02]  /*b2d0*/  LEA R16, P6, R17.reuse, R0, 0x1 ;  /* 0x0000000011107211 */ /* 0x040fe400078c08ff */
[----:B------:R-:W-:Y:S02]  /*b2e0*/  PRMT R22, R30, 0x7632, R22 ;  /* 0x000076321e167816 */ /* 0x000fe40000000016 */
[----:B------:R-:W-:Y:S02]  /*b2f0*/  IADD3 R25, R17, c[0x0][0x198], RZ ;  /* 0x0000660011197a10 */ /* 0x000fe40007ffe0ff */
[----:B------:R-:W-:Y:S02]  /*b300*/  IADD3 R14, R7, 0x2e, RZ ;  /* 0x0000002e070e7810 */ /* 0x000fe40007ffe0ff */
[----:B------:R-:W-:-:S02]  /*b310*/  LEA.HI.X.SX32 R17, R17, R2, 0x1, P6 ;  /* 0x0000000211117211 */ /* 0x000fc400030f0eff */
[----:B0-----:R-:W-:Y:S01]  /*b320*/  IADD3 R9, R7, 0x31, RZ ;  /* 0x0000003107097810 */ /* 0x001fe20007ffe0ff */
[----:B------:R0:W-:Y:S01]  /*b330*/  @P4 STG.E.U16 [R12.64], R22 ;  /* 0x000000160c004986 */ /* 0x0001e2000c101508 */
[C---:B------:R-:W-:Y:S02]  /*b340*/  LEA R8, P6, R25.reuse, R0, 0x1 ;  /* 0x0000000019087211 */ /* 0x040fe400078c08ff */
[----:B------:R-:W-:Y:S01]  /*b350*/  ISETP.LT.AND P1, PT, R14, c[0x0][0x17c], !P0 ;  /* 0x00005f000e007a0c */ /* 0x000fe20004721270 */
[----:B------:R1:W-:Y:S01]  /*b360*/  @P3 STG.E.U16 [R16.64], R18 ;  /* 0x0000001210003986 */ /* 0x0003e2000c101508 */
[----:B--2---:R-:W-:Y:S02]  /*b370*/  IADD3 R21, R25, c[0x0][0x198], RZ ;  /* 0x0000660019157a10 */ /* 0x004fe40007ffe0ff */
        /* <DEDUP_REMOVED lines=17> */
[C---:B------:R-:W-:Y:S02]  /*b490*/  IADD3 R25, R17.reuse, c[0x0][0x198], RZ ;  /* 0x0000660011197a10 */ /* 0x040fe40007ffe0ff */
[----:B------:R-:W-:Y:S02]  /*b4a0*/  LEA.HI.X.SX32 R17, R17, R2, 0x1, P6 ;  /* 0x0000000211117211 */ /* 0x000fe400030f0eff */
[----:B0-----:R-:W-:Y:S01]  /*b4b0*/  IADD3 R9, R7, 0x35, RZ ;  /* 0x0000003507097810 */ /* 0x001fe20007ffe0ff */
[----:B------:R0:W-:Y:S01]  /*b4c0*/  @P5 STG.E.U16 [R12.64], R18 ;  /* 0x000000120c005986 */ /* 0x0001e2000c101508 */
[C---:B------:R-:W-:Y:S02]  /*b4d0*/  LEA R8, P6, R25.reuse, R0, 0x1 ;  /* 0x0000000019087211 */ /* 0x040fe400078c08ff */
[----:B--2---:R-:W-:Y:S01]  /*b4e0*/  IADD3 R21, R25, c[0x0][0x198], RZ ;  /* 0x0000660019157a10 */ /* 0x004fe20007ffe0ff */
[----:B------:R1:W-:Y:S01]  /*b4f0*/  @P4 STG.E.U16 [R16.64], R15 ;  /* 0x0000000f10004986 */ /* 0x0003e2000c101508 */
[----:B------:R-:W-:-:S02]  /*b500*/  IADD3 R14, R7, 0x32, RZ ;  /* 0x00000032070e7810 */ /* 0x000fc40007ffe0ff */
[----:B------:R-:W-:Y:S02]  /*b510*/  ISETP.LT.AND P4, PT, R9, c[0x0][0x17c], !P0 ;  /* 0x00005f0009007a0c */ /* 0x000fe40004781270 */
[----:B------:R-:W-:Y:S02]  /*b520*/  LEA.HI.X.SX32 R9, R25, R2, 0x1, P6 ;  /* 0x0000000219097211 */ /* 0x000fe400030f0eff */
[C---:B------:R-:W-:Y:S02]  /*b530*/  LEA R20, P6, R21.reuse, R0, 0x1 ;  /* 0x0000000015147211 */ /* 0x040fe400078c08ff */
[----:B------:R-:W-:Y:S02]  /*b540*/  ISETP.LT.AND P2, PT, R14, c[0x0][0x17c], !P0 ;  /* 0x00005f000e007a0c */ /* 0x000fe40004741270 */
[----:B0-----:R-:W-:Y:S02]  /*b550*/  IADD3 R13, R21, c[0x0][0x198], RZ ;  /* 0x00006600150d7a10 */ /* 0x001fe40007ffe0ff */
[----:B------:R-:W-:-:S02]  /*b560*/  IADD3 R14, R7, 0x34, RZ ;  /* 0x00000034070e7810 */ /* 0x000fc40007ffe0ff */
[----:B------:R-:W-:Y:S02]  /*b570*/  LEA.HI.X.SX32 R21, R21, R2, 0x1, P6 ;  /* 0x0000000215157211 */ /* 0x000fe400030f0eff */
[----:B-1----:R-:W-:Y:S02]  /*b580*/  PRMT R17, R15, 0x7632, R17 ;  /* 0x000076320f117816 */ /* 0x002fe40000000011 */
[C---:B------:R-:W-:Y:S02]  /*b590*/  LEA R12, P6, R13.reuse, R0, 0x1 ;  /* 0x000000000d0c7211 */ /* 0x040fe400078c08ff */
[----:B------:R-:W-:Y:S02]  /*b5a0*/  ISETP.LT.AND P5, PT, R14, c[0x0][0x17c], !P0 ;  /* 0x00005f000e007a0c */ /* 0x000fe400047a1270 */
[C---:B------:R-:W-:Y:S02]  /*b5b0*/  IADD3 R15, R13.reuse, c[0x0][0x198], RZ ;  /* 0x000066000d0f7a10 */ /* 0x040fe40007ffe0ff */
[----:B------:R-:W-:-:S02]  /*b5c0*/  LEA.HI.X.SX32 R13, R13, R2, 0x1, P6 ;  /* 0x000000020d0d7211 */ /* 0x000fc400030f0eff */
[----:B------:R-:W-:Y:S01]  /*b5d0*/  LEA R14, P6, R15, R0, 0x1 ;  /* 0x000000000f0e7211 */ /* 0x000fe200078c08ff */
[----:B------:R0:W-:Y:S01]  /*b5e0*/  @P3 STG.E.U16 [R8.64], R17 ;  /* 0x0000001108003986 */ /* 0x0001e2000c101508 */
[----:B------:R-:W-:Y:S02]  /*b5f0*/  PRMT R18, R27, 0x7632, R18 ;  /* 0x000076321b127816 */ /* 0x000fe40000000012 */
[----:B------:R-:W-:Y:S01]  /*b600*/  IADD3 R10, R7, 0x36, RZ ;  /* 0x00000036070a7810 */ /* 0x000fe20007ffe0ff */
[----:B------:R1:W-:Y:S03]  /*b610*/  @P2 STG.E.U16 [R20.64], R27 ;  /* 0x0000001b14002986 */ /* 0x0003e6000c101508 */
[----:B------:R-:W-:Y:S02]  /*b620*/  ISETP.LT.AND P3, PT, R10, c[0x0][0x17c], !P0 ;  /* 0x00005f000a007a0c */ /* 0x000fe40004761270 */
[----:B0-----:R-:W-:-:S02]  /*b630*/  IADD3 R17, R15, c[0x0][0x198], RZ ;  /* 0x000066000f117a10 */ /* 0x001fc40007ffe0ff */
[----:B------:R-:W-:Y:S02]  /*b640*/  LEA.HI.X.SX32 R15, R15, R2, 0x1, P6 ;  /* 0x000000020f0f7211 */ /* 0x000fe400030f0eff */
[----:B------:R-:W-:Y:S01]  /*b650*/  IADD3 R9, R7, 0x39, RZ ;  /* 0x0000003907097810 */ /* 0x000fe20007ffe0ff */
[----:B------:R0:W-:Y:S01]  /*b660*/  @P1 STG.E.U16 [R12.64], R18 ;  /* 0x000000120c001986 */ /* 0x0001e2000c101508 */
[C---:B------:R-:W-:Y:S02]  /*b670*/  LEA R8, P6, R17.reuse, R0, 0x1 ;  /* 0x0000000011087211 */ /* 0x040fe400078c08ff */
[----:B-1----:R-:W-:Y:S01]  /*b680*/  IADD3 R21, R17, c[0x0][0x198], RZ ;  /* 0x0000660011157a10 */ /* 0x002fe20007ffe0ff */
[----:B------:R1:W-:Y:S01]  /*b690*/  @P5 STG.E.U16 [R14.64], R23 ;  /* 0x000000170e005986 */ /* 0x0003e2000c101508 */
[----:B------:R-:W-:Y:S02]  /*b6a0*/  IADD3 R10, R7, 0x37, RZ ;  /* 0x00000037070a7810 */ /* 0x000fe40007ffe0ff */
[----:B------:R-:W-:-:S02]  /*b6b0*/  ISETP.LT.AND P5, PT, R9, c[0x0][0x17c], !P0 ;  /* 0x00005f0009007a0c */ /* 0x000fc400047a1270 */
[----:B------:R-:W-:Y:S02]  /*b6c0*/  LEA.HI.X.SX32 R9, R17, R2, 0x1, P6 ;  /* 0x0000000211097211 */ /* 0x000fe400030f0eff */
[C---:B------:R-:W-:Y:S02]  /*b6d0*/  LEA R16, P6, R21.reuse, R0, 0x1 ;  /* 0x0000000015107211 */ /* 0x040fe400078c08ff */
[----:B------:R-:W-:Y:S02]  /*b6e0*/  ISETP.LT.AND P2, PT, R10, c[0x0][0x17c], !P0 ;  /* 0x00005f000a007a0c */ /* 0x000fe40004741270 */
[----:B0-----:R-:W-:Y:S02]  /*b6f0*/  IADD3 R13, R21, c[0x0][0x198], RZ ;  /* 0x00006600150d7a10 */ /* 0x001fe40007ffe0ff */
[----:B------:R-:W-:Y:S02]  /*b700*/  IADD3 R10, R7, 0x38, RZ ;  /* 0x00000038070a7810 */ /* 0x000fe40007ffe0ff */
[----:B------:R-:W-:-:S02]  /*b710*/  LEA.HI.X.SX32 R17, R21, R2, 0x1, P6 ;  /* 0x0000000215117211 */ /* 0x000fc400030f0eff */
[C---:B------:R-:W-:Y:S02]  /*b720*/  LEA R12, P6, R13.reuse, R0, 0x1 ;  /* 0x000000000d0c7211 */ /* 0x040fe400078c08ff */
[----:B------:R-:W-:Y:S02]  /*b730*/  ISETP.LT.AND P1, PT, R10, c[0x0][0x17c], !P0 ;  /* 0x00005f000a007a0c */ /* 0x000fe40004721270 */
[C---:B-1----:R-:W-:Y:S02]  /*b740*/  IADD3 R15, R13.reuse, c[0x0][0x198], RZ ;  /* 0x000066000d0f7a10 */ /* 0x042fe40007ffe0ff */
[----:B------:R-:W-:Y:S02]  /*b750*/  LEA.HI.X.SX32 R13, R13, R2, 0x1, P6 ;  /* 0x000000020d0d7211 */ /* 0x000fe400030f0eff */
[----:B------:R-:W-:Y:S02]  /*b760*/  PRMT R20, R23, 0x7632, R20 ;  /* 0x0000763217147816 */ /* 0x000fe40000000014 */
[----:B------:R-:W-:-:S02]  /*b770*/  LEA R14, P6, R15, R0, 0x1 ;  /* 0x000000000f0e7211 */ /* 0x000fc400078c08ff */
[----:B------:R-:W-:Y:S02]  /*b780*/  PRMT R18, R39, 0x7632, R18 ;  /* 0x0000763227127816 */ /* 0x000fe40000000012 */
[C---:B------:R-:W-:Y:S01]  /*b790*/  IADD3 R21, R15.reuse, c[0x0][0x198], RZ ;  /* 0x000066000f157a10 */ /* 0x040fe20007ffe0ff */
[----:B------:R0:W-:Y:S01]  /*b7a0*/  @P4 STG.E.U16 [R8.64], R20 ;  /* 0x0000001408004986 */ /* 0x0001e2000c101508 */
[----:B------:R-:W-:Y:S02]  /*b7b0*/  LEA.HI.X.SX32 R15, R15, R2, 0x1, P6 ;  /* 0x000000020f0f7211 */ /* 0x000fe400030f0eff */
[C---:B------:R-:W-:Y:S01]  /*b7c0*/  IADD3 R10, R7.reuse, 0x3a, RZ ;  /* 0x0000003a070a7810 */ /* 0x040fe20007ffe0ff */
[----:B------:R1:W-:Y:S04]  /*b7d0*/  @P3 STG.E.U16 [R16.64], R39 ;  /* 0x0000002710003986 */ /* 0x0003e8000c101508 */
[----:B------:R2:W-:Y:S01]  /*b7e0*/  @P2 STG.E.U16 [R12.64], R18 ;  /* 0x000000120c002986 */ /* 0x0005e2000c101508 */
[----:B0-----:R-:W-:-:S02]  /*b7f0*/  IADD3 R9, R7, 0x3d, RZ ;  /* 0x0000003d07097810 */ /* 0x001fc40007ffe0ff */
[C---:B------:R-:W-:Y:S01]  /*b800*/  LEA R8, P6, R21.reuse, R0, 0x1 ;  /* 0x0000000015087211 */ /* 0x040fe200078c08ff */
[----:B------:R0:W-:Y:S01]  /*b810*/  @P1 STG.E.U16 [R14.64], R35 ;  /* 0x000000230e001986 */ /* 0x0001e2000c101508 */
[----:B-1----:R-:W-:Y:S02]  /*b820*/  IADD3 R17, R21, c[0x0][0x198], RZ ;  /* 0x0000660015117a10 */ /* 0x002fe40007ffe0ff */
[----:B------:R-:W-:Y:S02]  /*b830*/  ISETP.LT.AND P4, PT, R10, c[0x0][0x17c], !P0 ;  /* 0x00005f000a007a0c */ /* 0x000fe40004781270 */
[----:B------:R-:W-:Y:S02]  /*b840*/  ISETP.LT.AND P1, PT, R9, c[0x0][0x17c], !P0 ;  /* 0x00005f0009007a0c */ /* 0x000fe40004721270 */
[----:B------:R-:W-:Y:S02]  /*b850*/  IADD3 R10, R7, 0x3b, RZ ;  /* 0x0000003b070a7810 */ /* 0x000fe40007ffe0ff */
[----:B------:R-:W-:-:S02]  /*b860*/  LEA.HI.X.SX32 R9, R21, R2, 0x1, P6 ;  /* 0x0000000215097211 */ /* 0x000fc400030f0eff */
[C---:B------:R-:W-:Y:S02]  /*b870*/  LEA R16, P6, R17.reuse, R0, 0x1 ;  /* 0x0000000011107211 */ /* 0x040fe400078c08ff */
[----:B--2---:R-:W-:Y:S02]  /*b880*/  IADD3 R13, R17, c[0x0][0x198], RZ ;  /* 0x00006600110d7a10 */ /* 0x004fe40007ffe0ff */
[----:B------:R-:W-:Y:S02]  /*b890*/  ISETP.LT.AND P3, PT, R10, c[0x0][0x17c], !P0 ;  /* 0x00005f000a007a0c */ /* 0x000fe40004761270 */
[----:B------:R-:W-:Y:S02]  /*b8a0*/  IADD3 R10, R7, 0x3c, RZ ;  /* 0x0000003c070a7810 */ /* 0x000fe40007ffe0ff */
[----:B0-----:R-:W-:Y:S02]  /*b8b0*/  PRMT R15, R35, 0x7632, R15 ;  /* 0x00007632230f7816 */ /* 0x001fe4000000000f */
[----:B------:R-:W-:-:S02]  /*b8c0*/  LEA.HI.X.SX32 R17, R17, R2, 0x1, P6 ;  /* 0x0000000211117211 */ /* 0x000fc400030f0eff */
[C---:B------:R-:W-:Y:S02]  /*b8d0*/  LEA R20, P6, R13.reuse, R0, 0x1 ;  /* 0x000000000d147211 */ /* 0x040fe400078c08ff */
[C---:B------:R-:W-:Y:S01]  /*b8e0*/  IADD3 R23, R13.reuse, c[0x0][0x198], RZ ;  /* 0x000066000d177a10 */ /* 0x040fe20007ffe0ff */
[----:B------:R0:W-:Y:S01]  /*b8f0*/  @P5 STG.E.U16 [R8.64], R15 ;  /* 0x0000000f08005986 */ /* 0x0001e2000c101508 */
[----:B------:R-:W-:Y:S02]  /*b900*/  ISETP.LT.AND P2, PT, R10, c[0x0][0x17c], !P0 ;  /* 0x00005f000a007a0c */ /* 0x000fe40004741270 */
[----:B------:R-:W-:Y:S02]  /*b910*/  LEA.HI.X.SX32 R21, R13, R2, 0x1, P6 ;  /* 0x000000020d157211 */ /* 0x000fe400030f0eff */
[----:B------:R-:W-:Y:S01]  /*b920*/  LEA R24, P6, R23, R0, 0x1 ;  /* 0x0000000017187211 */ /* 0x000fe200078c08ff */
[----:B------:R-:W1:Y:S01]  /*b930*/  LDS.128 R12, [R3] ;  /* 0x00000000030c7984 */ /* 0x000e620000000c00 */
[----:B------:R-:W-:-:S02]  /*b940*/  PRMT R18, R31, 0x7632, R18 ;  /* 0x000076321f127816 */ /* 0x000fc40000000012 */
[C---:B------:R-:W-:Y:S02]  /*b950*/  LEA.HI.X.SX32 R25, R23.reuse, R2, 0x1, P6 ;  /* 0x0000000217197211 */ /* 0x040fe400030f0eff */
[----:B------:R-:W-:Y:S01]  /*b960*/  IADD3 R23, R23, c[0x0][0x198], RZ ;  /* 0x0000660017177a10 */ /* 0x000fe20007ffe0ff */
[----:B------:R2:W-:Y:S01]  /*b970*/  @P4 STG.E.U16 [R16.64], R31 ;  /* 0x0000001f10004986 */ /* 0x0005e2000c101508 */
[----:B0-----:R-:W-:Y:S02]  /*b980*/  IADD3 R9, R7, 0x41, RZ ;  /* 0x0000004107097810 */ /* 0x001fe40007ffe0ff */
[----:B------:R-:W-:Y:S01]  /*b990*/  LEA R8, P6, R23, R0, 0x1 ;  /* 0x0000000017087211 */ /* 0x000fe200078c08ff */
[----:B------:R-:W-:Y:S01]  /*b9a0*/  @P3 STG.E.U16 [R20.64], R18 ;  /* 0x0000001214003986 */ /* 0x000fe2000c101508 */
[----:B------:R-:W-:-:S03]  /*b9b0*/  IADD3 R10, R7, 0x3e, RZ ;  /* 0x0000003e070a7810 */ /* 0x000fc60007ffe0ff */
[----:B------:R0:W-:Y:S01]  /*b9c0*/  @P2 STG.E.U16 [R24.64], R19 ;  /* 0x0000001318002986 */ /* 0x0001e2000c101508 */
[----:B------:R-:W-:Y:S02]  /*b9d0*/  ISETP.LT.AND P2, PT, R9, c[0x0][0x17c], !P0 ;  /* 0x00005f0009007a0c */ /* 0x000fe40004741270 */
[C---:B------:R-:W-:Y:S02]  /*b9e0*/  LEA.HI.X.SX32 R9, R23.reuse, R2, 0x1, P6 ;  /* 0x0000000217097211 */ /* 0x040fe400030f0eff */
[----:B--2---:R-:W-:Y:S02]  /*b9f0*/  IADD3 R17, R23, c[0x0][0x198], RZ ;  /* 0x0000660017117a10 */ /* 0x004fe40007ffe0ff */
[----:B------:R-:W2:Y:S01]  /*ba00*/  LDS.128 R20, [R6] ;  /* 0x0000000006147984 */ /* 0x000ea20000000c00 */
[----:B------:R-:W-:Y:S02]  /*ba10*/  ISETP.LT.AND P5, PT, R10, c[0x0][0x17c], !P0 ;  /* 0x00005f000a007a0c */ /* 0x000fe400047a1270 */
[----:B------:R-:W-:-:S02]  /*ba20*/  IADD3 R10, R7, 0x3f, RZ ;  /* 0x0000003f070a7810 */ /* 0x000fc40007ffe0ff */
[----:B------:R-:W-:Y:S02]  /*ba30*/  PRMT R16, R19, 0x7632, R16 ;  /* 0x0000763213107816 */ /* 0x000fe40000000010 */
[C---:B------:R-:W-:Y:S02]  /*ba40*/  LEA R26, P6, R17.reuse, R0, 0x1 ;  /* 0x00000000111a7211 */ /* 0x040fe400078c08ff */
[----:B------:R-:W-:Y:S02]  /*ba50*/  ISETP.LT.AND P4, PT, R10, c[0x0][0x17c], !P0 ;  /* 0x00005f000a007a0c */ /* 0x000fe40004781270 */
[----:B------:R-:W-:Y:S02]  /*ba60*/  IADD3 R29, R17, c[0x0][0x198], RZ ;  /* 0x00006600111d7a10 */ /* 0x000fe40007ffe0ff */
[----:B------:R-:W-:Y:S01]  /*ba70*/  IADD3 R10, R7, 0x40, RZ ;  /* 0x00000040070a7810 */ /* 0x000fe20007ffe0ff */
[----:B------:R3:W-:Y:S01]  /*ba80*/  @P1 STG.E.U16 [R8.64], R16 ;  /* 0x0000001008001986 */ /* 0x0007e2000c101508 */
[----:B------:R-:W-:-:S02]  /*ba90*/  LEA.HI.X.SX32 R27, R17, R2, 0x1, P6 ;  /* 0x00000002111b7211 */ /* 0x000fc400030f0eff */
[C---:B0-----:R-:W-:Y:S01]  /*baa0*/  LEA R24, P6, R29.reuse, R0, 0x1 ;  /* 0x000000001d187211 */ /* 0x041fe200078c08ff */
[----:B------:R-:W0:Y:S01]  /*bab0*/  LDS.128 R16, [R5] ;  /* 0x0000000005107984 */ /* 0x000e220000000c00 */
[----:B------:R-:W-:Y:S02]  /*bac0*/  ISETP.LT.AND P3, PT, R10, c[0x0][0x17c], !P0 ;  /* 0x00005f000a007a0c */ /* 0x000fe40004761270 */
[----:B------:R-:W-:Y:S02]  /*bad0*/  IADD3 R31, R29, c[0x0][0x198], RZ ;  /* 0x000066001d1f7a10 */ /* 0x000fe40007ffe0ff */
[----:B------:R-:W-:Y:S02]  /*bae0*/  IADD3 R10, R7, 0x42, RZ ;  /* 0x00000042070a7810 */ /* 0x000fe40007ffe0ff */
[----:B------:R-:W-:Y:S02]  /*baf0*/  LEA.HI.X.SX32 R25, R29, R2, 0x1, P6 ;  /* 0x000000021d197211 */ /* 0x000fe400030f0eff */
[----:B------:R-:W-:-:S02]  /*bb00*/  LEA R28, P6, R31, R0, 0x1 ;  /* 0x000000001f1c7211 */ /* 0x000fc400078c08ff */
[----:B------:R-:W-:Y:S02]  /*bb10*/  ISETP.LT.AND P1, PT, R10, c[0x0][0x17c], !P0 ;  /* 0x00005f000a007a0c */ /* 0x000fe40004721270 */
[----:B------:R-:W-:Y:S01]  /*bb20*/  IADD3 R10, R7, 0x43, RZ ;  /* 0x00000043070a7810 */ /* 0x000fe20007ffe0ff */
[----:B------:R4:W-:Y:S01]  /*bb30*/  @P5 STG.E.U16 [R26.64], R11 ;  /* 0x0000000b1a005986 */ /* 0x0009e2000c101508 */
[----:B------:R-:W-:Y:S02]  /*bb40*/  LEA.HI.X.SX32 R29, R31, R2, 0x1, P6 ;  /* 0x000000021f1d7211 */ /* 0x000fe400030f0eff */
[----:B---3--:R-:W-:Y:S02]  /*bb50*/  PRMT R9, R11, 0x7632, R9 ;  /* 0x000076320b097816 */ /* 0x008fe40000000009 */
[----:B------:R-:W-:Y:S02]  /*bb60*/  IADD3 R31, R31, c[0x0][0x198], RZ ;  /* 0x000066001f1f7a10 */ /* 0x000fe40007ffe0ff */
[----:B------:R-:W-:-:S02]  /*bb70*/  ISETP.LT.AND P5, PT, R10, c[0x0][0x17c], !P0 ;  /* 0x00005f000a007a0c */ /* 0x000fc400047a1270 */
[C---:B------:R-:W-:Y:S02]  /*bb80*/  IADD3 R10, R7.reuse, 0x44, RZ ;  /* 0x00000044070a7810 */ /* 0x040fe40007ffe0ff */
[----:B------:R-:W-:Y:S01]  /*bb90*/  IADD3 R8, R7, 0x45, RZ ;  /* 0x0000004507087810 */ /* 0x000fe20007ffe0ff */
[----:B------:R3:W-:Y:S01]  /*bba0*/  @P4 STG.E.U16 [R24.64], R9 ;  /* 0x0000000918004986 */ /* 0x0007e2000c101508 */
[C---:B----4-:R-:W-:Y:S02]  /*bbb0*/  LEA R26, P6, R31.reuse, R0, 0x1 ;  /* 0x000000001f1a7211 */ /* 0x050fe400078c08ff */
[----:B------:R-:W-:Y:S01]  /*bbc0*/  IADD3 R33, R31, c[0x0][0x198], RZ ;  /* 0x000066001f217a10 */ /* 0x000fe20007ffe0ff */
[----:B-1----:R1:W-:Y:S01]  /*bbd0*/  @P3 STG.E.U16 [R28.64], R12 ;  /* 0x0000000c1c003986 */ /* 0x0023e2000c101508 */
[----:B------:R-:W-:Y:S02]  /*bbe0*/  ISETP.LT.AND P4, PT, R10, c[0x0][0x17c], !P0 ;  /* 0x00005f000a007a0c */ /* 0x000fe40004781270 */
[----:B------:R-:W-:-:S02]  /*bbf0*/  ISETP.LT.AND P3, PT, R8, c[0x0][0x17c], !P0 ;  /* 0x00005f0008007a0c */ /* 0x000fc40004761270 */
[----:B------:R-:W-:Y:S01]  /*bc00*/  LEA.HI.X.SX32 R27, R31, R2, 0x1, P6 ;  /* 0x000000021f1b7211 */ /* 0x000fe200030f0eff */
[----:B------:R-:W4:Y:S01]  /*bc10*/  LDS.128 R8, [R4] ;  /* 0x0000000004087984 */ /* 0x000f220000000c00 */
[C---:B------:R-:W-:Y:S02]  /*bc20*/  LEA R30, P6, R33.reuse, R0, 0x1 ;  /* 0x00000000211e7211 */ /* 0x040fe400078c08ff */
[C---:B---3--:R-:W-:Y:S02]  /*bc30*/  IADD3 R25, R33.reuse, c[0x0][0x198], RZ ;  /* 0x0000660021197a10 */ /* 0x048fe40007ffe0ff */
[----:B------:R-:W-:Y:S02]  /*bc40*/  LEA.HI.X.SX32 R31, R33, R2, 0x1, P6 ;  /* 0x00000002211f7211 */ /* 0x000fe400030f0eff */
[----:B-1----:R-:W-:Y:S02]  /*bc50*/  PRMT R29, R12, 0x7632, R29 ;  /* 0x000076320c1d7816 */ /* 0x002fe4000000001d */
[----:B------:R-:W-:-:S02]  /*bc60*/  LEA R28, P6, R25, R0, 0x1 ;  /* 0x00000000191c7211 */ /* 0x000fc400078c08ff */
[----:B------:R-:W-:Y:S01]  /*bc70*/  IADD3 R32, R7, 0x46, RZ ;  /* 0x0000004607207810 */ /* 0x000fe20007ffe0ff */
[----:B------:R1:W-:Y:S01]  /*bc80*/  @P2 STG.E.U16 [R26.64], R29 ;  /* 0x0000001d1a002986 */ /* 0x0003e2000c101508 */
[----:B------:R-:W-:Y:S02]  /*bc90*/  IADD3 R35, R25, c[0x0][0x198], RZ ;  /* 0x0000660019237a10 */ /* 0x000fe40007ffe0ff */
[----:B------:R-:W-:Y:S01]  /*bca0*/  IADD3 R12, R7, 0x47, RZ ;  /* 0x00000047070c7810 */ /* 0x000fe20007ffe0ff */
[----:B--2---:R2:W-:Y:S01]  /*bcb0*/  @P1 STG.E.U16 [R30.64], R20 ;  /* 0x000000141e001986 */ /* 0x0045e2000c101508 */
[----:B------:R-:W-:Y:S02]  /*bcc0*/  ISETP.LT.AND P2, PT, R32, c[0x0][0x17c], !P0 ;  /* 0x00005f0020007a0c */ /* 0x000fe40004741270 */
[----:B------:R-:W-:Y:S02]  /*bcd0*/  ISETP.LT.AND P1, PT, R12, c[0x0][0x17c], !P0 ;  /* 0x00005f000c007a0c */ /* 0x000fe40004721270 */
[----:B-1----:R-:W-:-:S02]  /*bce0*/  LEA.HI.X.SX32 R29, R25, R2, 0x1, P6 ;  /* 0x00000002191d7211 */ /* 0x002fc400030f0eff */
[----:B------:R1:W3:Y:S01]  /*bcf0*/  LDS.128 R24, [R3+0x400] ;  /* 0x0004000003187984 */ /* 0x0002e20000000c00 */
[----:B------:R-:W-:Y:S02]  /*bd00*/  LEA R32, P6, R35, R0, 0x1 ;  /* 0x0000000023207211 */ /* 0x000fe400078c08ff */
[----:B--2---:R-:W-:Y:S02]  /*bd10*/  PRMT R31, R20, 0x7632, R31 ;  /* 0x00007632141f7816 */ /* 0x004fe4000000001f */
[----:B------:R-:W-:Y:S02]  /*bd20*/  IADD3 R12, R7, 0x48, RZ ;  /* 0x00000048070c7810 */ /* 0x000fe40007ffe0ff */
[C---:B------:R-:W-:Y:S01]  /*bd30*/  LEA.HI.X.SX32 R33, R35.reuse, R2, 0x1, P6 ;  /* 0x0000000223217211 */ /* 0x040fe200030f0eff */
[----:B------:R-:W-:Y:S01]  /*bd40*/  @P5 STG.E.U16 [R28.64], R31 ;  /* 0x0000001f1c005986 */ /* 0x000fe2000c101508 */
[----:B------:R-:W-:Y:S02]  /*bd50*/  IADD3 R35, R35, c[0x0][0x198], RZ ;  /* 0x0000660023237a10 */ /* 0x000fe40007ffe0ff */
[----:B------:R-:W-:Y:S01]  /*bd60*/  ISETP.LT.AND P5, PT, R12, c[0x0][0x17c], !P0 ;  /* 0x00005f000c007a0c */ /* 0x000fe200047a1270 */
[----:B------:R2:W2:Y:S01]  /*bd70*/  LDS.128 R28, [R6+0x400] ;  /* 0x00040000061c7984 */ /* 0x0004a20000000c00 */
[----:B------:R-:W-:-:S02]  /*bd80*/  IADD3 R12, R7, 0x49, RZ ;  /* 0x00000049070c7810 */ /* 0x000fc40007ffe0ff */
[C---:B------:R-:W-:Y:S01]  /*bd90*/  LEA R34, P6, R35.reuse, R0, 0x1 ;  /* 0x0000000023227211 */ /* 0x040fe200078c08ff */
[----:B0-----:R-:W-:Y:S01]  /*bda0*/  @P4 STG.E.U16 [R32.64], R16 ;  /* 0x0000001020004986 */ /* 0x001fe2000c101508 */
[----:B------:R-:W-:Y:S02]  /*bdb0*/  ISETP.LT.AND P4, PT, R12, c[0x0][0x17c], !P0 ;  /* 0x00005f000c007a0c */ /* 0x000fe40004781270 */
[C---:B------:R-:W-:Y:S02]  /*bdc0*/  IADD3 R37, R35.reuse, c[0x0][0x198], RZ ;  /* 0x0000660023257a10 */ /* 0x040fe40007ffe0ff */
[----:B------:R-:W-:Y:S02]  /*bdd0*/  PRMT R12, R16, 0x7632, R12 ;  /* 0x00007632100c7816 */ /* 0x000fe4000000000c */
[----:B------:R-:W-:Y:S02]  /*bde0*/  LEA.HI.X.SX32 R35, R35, R2, 0x1, P6 ;  /* 0x0000000223237211 */ /* 0x000fe400030f0eff */
[----:B------:R-:W-:-:S02]  /*bdf0*/  LEA R36, P6, R37, R0, 0x1 ;  /* 0x0000000025247211 */ /* 0x000fc400078c08ff */
[C---:B------:R-:W-:Y:S01]  /*be00*/  IADD3 R39, R37.reuse, c[0x0][0x198], RZ ;  /* 0x0000660025277a10 */ /* 0x040fe20007ffe0ff */
[----:B------:R-:W-:Y:S01]  /*be10*/  @P3 STG.E.U16 [R34.64], R12 ;  /* 0x0000000c22003986 */ /* 0x000fe2000c101508 */
[----:B------:R-:W-:-:S03]  /*be20*/  LEA.HI.X.SX32 R37, R37, R2, 0x1, P6 ;  /* 0x0000000225257211 */ /* 0x000fc600030f0eff */
[----:B------:R0:W0:Y:S01]  /*be30*/  LDS.128 R32, [R5+0x400] ;  /* 0x0004000005207984 */ /* 0x0000220000000c00 */
[----:B-1----:R-:W-:Y:S02]  /*be40*/  IADD3 R3, R7, 0x4a, RZ ;  /* 0x0000004a07037810 */ /* 0x002fe40007ffe0ff */
[C---:B------:R-:W-:Y:S02]  /*be50*/  LEA R40, P6, R39.reuse, R0, 0x1 ;  /* 0x0000000027287211 */ /* 0x040fe400078c08ff */
[----:B------:R-:W-:Y:S02]  /*be60*/  IADD3 R45, R39, c[0x0][0x198], RZ ;  /* 0x00006600272d7a10 */ /* 0x000fe40007ffe0ff */
[----:B------:R-:W-:Y:S02]  /*be70*/  ISETP.LT.AND P3, PT, R3, c[0x0][0x17c], !P0 ;  /* 0x00005f0003007a0c */ /* 0x000fe40004761270 */
[----:B------:R-:W-:Y:S02]  /*be80*/  LEA.HI.X.SX32 R41, R39, R2, 0x1, P6 ;  /* 0x0000000227297211 */ /* 0x000fe400030f0eff */
[----:B------:R-:W-:-:S02]  /*be90*/  IADD3 R3, R7, 0x4b, RZ ;  /* 0x0000004b07037810 */ /* 0x000fc40007ffe0ff */
[----:B------:R-:W-:Y:S01]  /*bea0*/  LEA R42, P6, R45, R0, 0x1 ;  /* 0x000000002d2a7211 */ /* 0x000fe200078c08ff */
[----:B----4-:R-:W-:Y:S01]  /*beb0*/  @P2 STG.E.U16 [R36.64], R8 ;  /* 0x0000000824002986 */ /* 0x010fe2000c101508 */
[----:B------:R-:W-:Y:S02]  /*bec0*/  PRMT R20, R8, 0x7632, R20 ;  /* 0x0000763208147816 */ /* 0x000fe40000000014 */
[----:B------:R-:W-:Y:S01]  /*bed0*/  ISETP.LT.AND P2, PT, R3, c[0x0][0x17c], !P0 ;  /* 0x00005f0003007a0c */ /* 0x000fe20004741270 */
[----:B------:R-:W1:Y:S01]  /*bee0*/  LDS.128 R36, [R4+0x400] ;  /* 0x0004000004247984 */ /* 0x000e620000000c00 */
[----:B------:R-:W-:Y:S02]  /*bef0*/  LEA.HI.X.SX32 R43, R45, R2, 0x1, P6 ;  /* 0x000000022d2b7211 */ /* 0x000fe400030f0eff */
[----:B------:R-:W-:Y:S02]  /*bf00*/  IADD3 R3, R7, 0x4c, RZ ;  /* 0x0000004c07037810 */ /* 0x000fe40007ffe0ff */
[----:B------:R-:W-:Y:S01]  /*bf10*/  IADD3 R45, R45, c[0x0][0x198], RZ ;  /* 0x000066002d2d7a10 */ /* 0x000fe20007ffe0ff */
[----:B------:R4:W-:Y:S01]  /*bf20*/  @P1 STG.E.U16 [R40.64], R20 ;  /* 0x0000001428001986 */ /* 0x0009e2000c101508 */
[----:B------:R-:W-:-:S02]  /*bf30*/  ISETP.LT.AND P1, PT, R3, c[0x0][0x17c], !P0 ;  /* 0x00005f0003007a0c */ /* 0x000fc40004721270 */
[----:B------:R-:W-:Y:S02]  /*bf40*/  LEA R44, P6, R45, R0, 0x1 ;  /* 0x000000002d2c7211 */ /* 0x000fe400078c08ff */
[----:B------:R-:W-:Y:S02]  /*bf50*/  IADD3 R3, R7, 0x4d, RZ ;  /* 0x0000004d07037810 */ /* 0x000fe40007ffe0ff */
[C---:B------:R-:W-:Y:S01]  /*bf60*/  IADD3 R47, R45.reuse, c[0x0][0x198], RZ ;  /* 0x000066002d2f7a10 */ /* 0x040fe20007ffe0ff */
[----:B---3--:R3:W-:Y:S01]  /*bf70*/  @P5 STG.E.U16 [R42.64], R24 ;  /* 0x000000182a005986 */ /* 0x0087e2000c101508 */
[----:B------:R-:W-:Y:S02]  /*bf80*/  LEA.HI.X.SX32 R45, R45, R2, 0x1, P6 ;  /* 0x000000022d2d7211 */ /* 0x000fe400030f0eff */
[----:B--2---:R-:W-:Y:S02]  /*bf90*/  PRMT R6, R24, 0x7632, R6 ;  /* 0x0000763218067816 */ /* 0x004fe40000000006 */
[----:B------:R-:W-:-:S02]  /*bfa0*/  ISETP.LT.AND P5, PT, R3, c[0x0][0x17c], !P0 ;  /* 0x00005f0003007a0c */ /* 0x000fc400047a1270 */
[----:B------:R-:W-:Y:S02]  /*bfb0*/  LEA R46, P6, R47, R0, 0x1 ;  /* 0x000000002f2e7211 */ /* 0x000fe400078c08ff */
[----:B------:R-:W-:Y:S02]  /*bfc0*/  IADD3 R3, R7, 0x4e, RZ ;  /* 0x0000004e07037810 */ /* 0x000fe40007ffe0ff */
[C---:B0-----:R-:W-:Y:S01]  /*bfd0*/  IADD3 R5, R47.reuse, c[0x0][0x198], RZ ;  /* 0x000066002f057a10 */ /* 0x041fe20007ffe0ff */
[----:B------:R0:W-:Y:S01]  /*bfe0*/  @P4 STG.E.U16 [R44.64], R6 ;  /* 0x000000062c004986 */ /* 0x0001e2000c101508 */
[----:B------:R-:W-:Y:S02]  /*bff0*/  LEA.HI.X.SX32 R47, R47, R2, 0x1, P6 ;  /* 0x000000022f2f7211 */ /* 0x000fe400030f0eff */
[----:B------:R-:W-:Y:S02]  /*c000*/  ISETP.LT.AND P4, PT, R3, c[0x0][0x17c], !P0 ;  /* 0x00005f0003007a0c */ /* 0x000fe40004781270 */
[----:B----4-:R-:W-:-:S02]  /*c010*/  LEA R40, P6, R5, R0, 0x1 ;  /* 0x0000000005287211 */ /* 0x010fc400078c08ff */
[----:B------:R-:W-:Y:S02]  /*c020*/  IADD3 R3, R7, 0x4f, RZ ;  /* 0x0000004f07037810 */ /* 0x000fe40007ffe0ff */
[C---:B---3--:R-:W-:Y:S01]  /*c030*/  IADD3 R43, R5.reuse, c[0x0][0x198], RZ ;  /* 0x00006600052b7a10 */ /* 0x048fe20007ffe0ff */
[----:B------:R2:W-:Y:S01]  /*c040*/  @P3 STG.E.U16 [R46.64], R28 ;  /* 0x0000001c2e003986 */ /* 0x0005e2000c101508 */
[----:B------:R-:W-:Y:S02]  /*c050*/  LEA.HI.X.SX32 R41, R5, R2, 0x1, P6 ;  /* 0x0000000205297211 */ /* 0x000fe400030f0eff */
[----:B------:R-:W-:Y:S02]  /*c060*/  PRMT R20, R28, 0x7632, R20 ;  /* 0x000076321c147816 */ /* 0x000fe40000000014 */
[----:B------:R-:W-:Y:S02]  /*c070*/  ISETP.LT.AND P3, PT, R3, c[0x0][0x17c], !P0 ;  /* 0x00005f0003007a0c */ /* 0x000fe40004761270 */
[----:B------:R-:W-:-:S02]  /*c080*/  LEA R4, P6, R43, R0, 0x1 ;  /* 0x000000002b047211 */ /* 0x000fc400078c08ff */
[----:B------:R-:W-:Y:S02]  /*c090*/  IADD3 R3, R7, 0x50, RZ ;  /* 0x0000005007037810 */ /* 0x000fe40007ffe0ff */
[C---:B0-----:R-:W-:Y:S01]  /*c0a0*/  IADD3 R45, R43.reuse, c[0x0][0x198], RZ ;  /* 0x000066002b2d7a10 */ /* 0x041fe20007ffe0ff */
[----:B------:R0:W-:Y:S01]  /*c0b0*/  @P2 STG.E.U16 [R40.64], R20 ;  /* 0x0000001428002986 */ /* 0x0001e2000c101508 */
[----:B------:R-:W-:Y:S02]  /*c0c0*/  LEA.HI.X.SX32 R5, R43, R2, 0x1, P6 ;  /* 0x000000022b057211 */ /* 0x000fe400030f0eff */
[----:B------:R-:W-:Y:S02]  /*c0d0*/  ISETP.LT.AND P2, PT, R3, c[0x0][0x17c], !P0 ;  /* 0x00005f0003007a0c */ /* 0x000fe40004741270 */
[----:B------:R-:W-:Y:S02]  /*c0e0*/  LEA R42, P6, R45, R0, 0x1 ;  /* 0x000000002d2a7211 */ /* 0x000fe400078c08ff */
[----:B------:R-:W-:-:S02]  /*c0f0*/  IADD3 R3, R7, 0x51, RZ ;  /* 0x0000005107037810 */ /* 0x000fc40007ffe0ff */
[C---:B--2---:R-:W-:Y:S01]  /*c100*/  IADD3 R47, R45.reuse, c[0x0][0x198], RZ ;  /* 0x000066002d2f7a10 */ /* 0x044fe20007ffe0ff */
[----:B------:R2:W-:Y:S01]  /*c110*/  @P1 STG.E.U16 [R4.64], R32 ;  /* 0x0000002004001986 */ /* 0x0005e2000c101508 */
[----:B------:R-:W-:Y:S02]  /*c120*/  LEA.HI.X.SX32 R43, R45, R2, 0x1, P6 ;  /* 0x000000022d2b7211 */ /* 0x000fe400030f0eff */
[----:B------:R-:W-:Y:S02]  /*c130*/  PRMT R6, R32, 0x7632, R6 ;  /* 0x0000763220067816 */ /* 0x000fe40000000006 */
[----:B------:R-:W-:Y:S02]  /*c140*/  ISETP.LT.AND P1, PT, R3, c[0x0][0x17c], !P0 ;  /* 0x00005f0003007a0c */ /* 0x000fe40004721270 */
[----:B------:R-:W-:Y:S02]  /*c150*/  LEA R44, P6, R47, R0, 0x1 ;  /* 0x000000002f2c7211 */ /* 0x000fe400078c08ff */
[----:B------:R-:W-:-:S02]  /*c160*/  IADD3 R3, R7, 0x52, RZ ;  /* 0x0000005207037810 */ /* 0x000fc40007ffe0ff */
[C---:B0-----:R-:W-:Y:S01]  /*c170*/  IADD3 R41, R47.reuse, c[0x0][0x198], RZ ;  /* 0x000066002f297a10 */ /* 0x041fe20007ffe0ff */
[----:B------:R0:W-:Y:S01]  /*c180*/  @P5 STG.E.U16 [R42.64], R6 ;  /* 0x000000062a005986 */ /* 0x0001e2000c101508 */
[----:B------:R-:W-:Y:S02]  /*c190*/  LEA.HI.X.SX32 R45, R47, R2, 0x1, P6 ;  /* 0x000000022f2d7211 */ /* 0x000fe400030f0eff */
[----:B------:R-:W-:Y:S02]  /*c1a0*/  ISETP.LT.AND P5, PT, R3, c[0x0][0x17c], !P0 ;  /* 0x00005f0003007a0c */ /* 0x000fe400047a1270 */
[----:B------:R-:W-:Y:S02]  /*c1b0*/  LEA R40, P6, R41, R0, 0x1 ;  /* 0x0000000029287211 */ /* 0x000fe400078c08ff */
[----:B------:R-:W-:Y:S02]  /*c1c0*/  IADD3 R3, R7, 0x53, RZ ;  /* 0x0000005307037810 */ /* 0x000fe40007ffe0ff */
[C---:B--2---:R-:W-:Y:S01]  /*c1d0*/  IADD3 R5, R41.reuse, c[0x0][0x198], RZ ;  /* 0x0000660029057a10 */ /* 0x044fe20007ffe0ff */
[----:B-1----:R1:W-:Y:S01]  /*c1e0*/  @P4 STG.E.U16 [R44.64], R36 ;  /* 0x000000242c004986 */ /* 0x0023e2000c101508 */
[----:B------:R-:W-:-:S02]  /*c1f0*/  LEA.HI.X.SX32 R41, R41, R2, 0x1, P6 ;  /* 0x0000000229297211 */ /* 0x000fc400030f0eff */
[----:B------:R-:W-:Y:S02]  /*c200*/  PRMT R20, R36, 0x7632, R20 ;  /* 0x0000763224147816 */ /* 0x000fe40000000014 */
[----:B------:R-:W-:Y:S02]  /*c210*/  ISETP.LT.AND P4, PT, R3, c[0x0][0x17c], !P0 ;  /* 0x00005f0003007a0c */ /* 0x000fe40004781270 */
[----:B------:R-:W-:Y:S02]  /*c220*/  LEA R4, P6, R5, R0, 0x1 ;  /* 0x0000000005047211 */ /* 0x000fe400078c08ff */
[----:B------:R-:W-:Y:S02]  /*c230*/  IADD3 R3, R7, 0x54, RZ ;  /* 0x0000005407037810 */ /* 0x000fe40007ffe0ff */
[C---:B0-----:R-:W-:Y:S01]  /*c240*/  IADD3 R43, R5.reuse, c[0x0][0x198], RZ ;  /* 0x00006600052b7a10 */ /* 0x041fe20007ffe0ff */
[----:B------:R0:W-:Y:S01]  /*c250*/  @P3 STG.E.U16 [R40.64], R20 ;  /* 0x0000001428003986 */ /* 0x0001e2000c101508 */
[----:B------:R-:W-:-:S02]  /*c260*/  LEA.HI.X.SX32 R5, R5, R2, 0x1, P6 ;  /* 0x0000000205057211 */ /* 0x000fc400030f0eff */
[----:B------:R-:W-:Y:S02]  /*c270*/  ISETP.LT.AND P3, PT, R3, c[0x0][0x17c], !P0 ;  /* 0x00005f0003007a0c */ /* 0x000fe40004761270 */
[----:B------:R-:W-:Y:S02]  /*c280*/  LEA R42, P6, R43, R0, 0x1 ;  /* 0x000000002b2a7211 */ /* 0x000fe400078c08ff */
[----:B------:R-:W-:Y:S02]  /*c290*/  IADD3 R3, R7, 0x55, RZ ;  /* 0x0000005507037810 */ /* 0x000fe40007ffe0ff */
[C---:B-1----:R-:W-:Y:S01]  /*c2a0*/  IADD3 R45, R43.reuse, c[0x0][0x198], RZ ;  /* 0x000066002b2d7a10 */ /* 0x042fe20007ffe0ff */
[----:B------:R1:W-:Y:S01]  /*c2b0*/  @P2 STG.E.U16 [R4.64], R13 ;  /* 0x0000000d04002986 */ /* 0x0003e2000c101508 */
[----:B------:R-:W-:Y:S02]  /*c2c0*/  LEA.HI.X.SX32 R43, R43, R2, 0x1, P6 ;  /* 0x000000022b2b7211 */ /* 0x000fe400030f0eff */
[----:B------:R-:W-:-:S02]  /*c2d0*/  PRMT R6, R13, 0x7632, R6 ;  /* 0x000076320d067816 */ /* 0x000fc40000000006 */
[----:B------:R-:W-:Y:S02]  /*c2e0*/  ISETP.LT.AND P2, PT, R3, c[0x0][0x17c], !P0 ;  /* 0x00005f0003007a0c */ /* 0x000fe40004741270 */
[----:B------:R-:W-:Y:S02]  /*c2f0*/  LEA R44, P6, R45, R0, 0x1 ;  /* 0x000000002d2c7211 */ /* 0x000fe400078c08ff */
[----:B------:R-:W-:Y:S02]  /*c300*/  IADD3 R3, R7, 0x56, RZ ;  /* 0x0000005607037810 */ /* 0x000fe40007ffe0ff */
[C---:B0-----:R-:W-:Y:S01]  /*c310*/  IADD3 R41, R45.reuse, c[0x0][0x198], RZ ;  /* 0x000066002d297a10 */ /* 0x041fe20007ffe0ff */
[----:B------:R-:W-:Y:S01]  /*c320*/  @P1 STG.E.U16 [R42.64], R6 ;  /* 0x000000062a001986 */ /* 0x000fe2000c101508 */
[----:B------:R-:W-:Y:S02]  /*c330*/  LEA.HI.X.SX32 R45, R45, R2, 0x1, P6 ;  /* 0x000000022d2d7211 */ /* 0x000fe400030f0eff */
[----:B------:R-:W-:-:S02]  /*c340*/  ISETP.LT.AND P1, PT, R3, c[0x0][0x17c], !P0 ;  /* 0x00005f0003007a0c */ /* 0x000fc40004721270 */
[----:B------:R-:W-:Y:S02]  /*c350*/  LEA R40, P6, R41, R0, 0x1 ;  /* 0x0000000029287211 */ /* 0x000fe400078c08ff */
[----:B------:R-:W-:Y:S02]  /*c360*/  IADD3 R3, R7, 0x57, RZ ;  /* 0x0000005707037810 */ /* 0x000fe40007ffe0ff */
[C---:B-1----:R-:W-:Y:S01]  /*c370*/  IADD3 R5, R41.reuse, c[0x0][0x198], RZ ;  /* 0x0000660029057a10 */ /* 0x042fe20007ffe0ff */
[----:B------:R0:W-:Y:S01]  /*c380*/  @P5 STG.E.U16 [R44.64], R21 ;  /* 0x000000152c005986 */ /* 0x0001e2000c101508 */
[----:B------:R-:W-:Y:S02]  /*c390*/  LEA.HI.X.SX32 R41, R41, R2, 0x1, P6 ;  /* 0x0000000229297211 */ /* 0x000fe400030f0eff */
[----:B------:R-:W-:Y:S02]  /*c3a0*/  PRMT R8, R21, 0x7632, R8 ;  /* 0x0000763215087816 */ /* 0x000fe40000000008 */
[----:B------:R-:W-:-:S02]  /*c3b0*/  ISETP.LT.AND P5, PT, R3, c[0x0][0x17c], !P0 ;  /* 0x00005f0003007a0c */ /* 0x000fc400047a1270 */
[----:B------:R-:W-:Y:S02]  /*c3c0*/  LEA R4, P6, R5, R0, 0x1 ;  /* 0x0000000005047211 */ /* 0x000fe400078c08ff */
[----:B------:R-:W-:Y:S02]  /*c3d0*/  IADD3 R3, R7, 0x58, RZ ;  /* 0x0000005807037810 */ /* 0x000fe40007ffe0ff */
[C---:B------:R-:W-:Y:S01]  /*c3e0*/  IADD3 R13, R5.reuse, c[0x0][0x198], RZ ;  /* 0x00006600050d7a10 */ /* 0x040fe20007ffe0ff */
[----:B------:R1:W-:Y:S01]  /*c3f0*/  @P4 STG.E.U16 [R40.64], R8 ;  /* 0x0000000828004986 */ /* 0x0003e2000c101508 */
[----:B------:R-:W-:Y:S02]  /*c400*/  LEA.HI.X.SX32 R5, R5, R2, 0x1, P6 ;  /* 0x0000000205057211 */ /* 0x000fe400030f0eff */
[----:B------:R-:W-:Y:S02]  /*c410*/  ISETP.LT.AND P4, PT, R3, c[0x0][0x17c], !P0 ;  /* 0x00005f0003007a0c */ /* 0x000fe40004781270 */
[----:B------:R-:W-:-:S02]  /*c420*/  LEA R12, P6, R13, R0, 0x1 ;  /* 0x000000000d0c7211 */ /* 0x000fc400078c08ff */
[----:B------:R-:W-:Y:S02]  /*c430*/  IADD3 R3, R7, 0x59, RZ ;  /* 0x0000005907037810 */ /* 0x000fe40007ffe0ff */
[C---:B0-----:R-:W-:Y:S01]  /*c440*/  IADD3 R21, R13.reuse, c[0x0][0x198], RZ ;  /* 0x000066000d157a10 */ /* 0x041fe20007ffe0ff */
[----:B------:R0:W-:Y:S01]  /*c450*/  @P3 STG.E.U16 [R4.64], R17 ;  /* 0x0000001104003986 */ /* 0x0001e2000c101508 */
[----:B------:R-:W-:Y:S02]  /*c460*/  LEA.HI.X.SX32 R13, R13, R2, 0x1, P6 ;  /* 0x000000020d0d7211 */ /* 0x000fe400030f0eff */
[----:B------:R-:W-:Y:S02]  /*c470*/  PRMT R6, R17, 0x7632, R6 ;  /* 0x0000763211067816 */ /* 0x000fe40000000006 */
[----:B------:R-:W-:Y:S02]  /*c480*/  ISETP.LT.AND P3, PT, R3, c[0x0][0x17c], !P0 ;  /* 0x00005f0003007a0c */ /* 0x000fe40004761270 */
[----:B------:R-:W-:-:S02]  /*c490*/  LEA R20, P6, R21, R0, 0x1 ;  /* 0x0000000015147211 */ /* 0x000fc400078c08ff */
[----:B------:R-:W-:Y:S02]  /*c4a0*/  IADD3 R3, R7, 0x5a, RZ ;  /* 0x0000005a07037810 */ /* 0x000fe40007ffe0ff */
[C---:B-1----:R-:W-:Y:S01]  /*c4b0*/  IADD3 R41, R21.reuse, c[0x0][0x198], RZ ;  /* 0x0000660015297a10 */ /* 0x042fe20007ffe0ff */
[----:B------:R1:W-:Y:S01]  /*c4c0*/  @P2 STG.E.U16 [R12.64], R6 ;  /* 0x000000060c002986 */ /* 0x0003e2000c101508 */
[----:B------:R-:W-:Y:S02]  /*c4d0*/  LEA.HI.X.SX32 R21, R21, R2, 0x1, P6 ;  /* 0x0000000215157211 */ /* 0x000fe400030f0eff */
[----:B------:R-:W-:Y:S02]  /*c4e0*/  ISETP.LT.AND P2, PT, R3, c[0x0][0x17c], !P0 ;  /* 0x00005f0003007a0c */ /* 0x000fe40004741270 */
[----:B------:R-:W-:Y:S02]  /*c4f0*/  LEA R40, P6, R41, R0, 0x1 ;  /* 0x0000000029287211 */ /* 0x000fe400078c08ff */
[----:B------:R-:W-:-:S02]  /*c500*/  IADD3 R3, R7, 0x5b, RZ ;  /* 0x0000005b07037810 */ /* 0x000fc40007ffe0ff */
[C---:B0-----:R-:W-:Y:S01]  /*c510*/  IADD3 R5, R41.reuse, c[0x0][0x198], RZ ;  /* 0x0000660029057a10 */ /* 0x041fe20007ffe0ff */
[----:B------:R0:W-:Y:S01]  /*c520*/  @P1 STG.E.U16 [R20.64], R9 ;  /* 0x0000000914001986 */ /* 0x0001e2000c101508 */
[----:B------:R-:W-:Y:S02]  /*c530*/  LEA.HI.X.SX32 R41, R41, R2, 0x1, P6 ;  /* 0x0000000229297211 */ /* 0x000fe400030f0eff */
[----:B------:R-:W-:Y:S02]  /*c540*/  PRMT R16, R9, 0x7632, R16 ;  /* 0x0000763209107816 */ /* 0x000fe40000000010 */
[----:B------:R-:W-:Y:S02]  /*c550*/  ISETP.LT.AND P1, PT, R3, c[0x0][0x17c], !P0 ;  /* 0x00005f0003007a0c */ /* 0x000fe40004721270 */
[----:B------:R-:W-:Y:S02]  /*c560*/  LEA R4, P6, R5, R0, 0x1 ;  /* 0x0000000005047211 */ /* 0x000fe400078c08ff */
[----:B------:R-:W-:-:S02]  /*c570*/  IADD3 R3, R7, 0x5c, RZ ;  /* 0x0000005c07037810 */ /* 0x000fc40007ffe0ff */
[C---:B-1----:R-:W-:Y:S01]  /*c580*/  IADD3 R13, R5.reuse, c[0x0][0x198], RZ ;  /* 0x00006600050d7a10 */ /* 0x042fe20007ffe0ff */
[----:B------:R1:W-:Y:S01]  /*c590*/  @P5 STG.E.U16 [R40.64], R16 ;  /* 0x0000001028005986 */ /* 0x0003e2000c101508 */
[----:B------:R-:W-:Y:S02]  /*c5a0*/  LEA.HI.X.SX32 R5, R5, R2, 0x1, P6 ;  /* 0x0000000205057211 */ /* 0x000fe400030f0eff */
[----:B------:R-:W-:Y:S02]  /*c5b0*/  ISETP.LT.AND P5, PT, R3, c[0x0][0x17c], !P0 ;  /* 0x00005f0003007a0c */ /* 0x000fe400047a1270 */
[----:B------:R-:W-:Y:S02]  /*c5c0*/  LEA R8, P6, R13, R0, 0x1 ;  /* 0x000000000d087211 */ /* 0x000fe400078c08ff */
[----:B------:R-:W-:Y:S02]  /*c5d0*/  IADD3 R3, R7, 0x5d, RZ ;  /* 0x0000005d07037810 */ /* 0x000fe40007ffe0ff */
[C---:B------:R-:W-:Y:S01]  /*c5e0*/  IADD3 R17, R13.reuse, c[0x0][0x198], RZ ;  /* 0x000066000d117a10 */ /* 0x040fe20007ffe0ff */
[----:B------:R2:W-:Y:S01]  /*c5f0*/  @P4 STG.E.U16 [R4.64], R25 ;  /* 0x0000001904004986 */ /* 0x0005e2000c101508 */
[----:B0-----:R-:W-:-:S02]  /*c600*/  LEA.HI.X.SX32 R9, R13, R2, 0x1, P6 ;  /* 0x000000020d097211 */ /* 0x001fc400030f0eff */
[----:B------:R-:W-:Y:S02]  /*c610*/  PRMT R6, R25, 0x7632, R6 ;  /* 0x0000763219067816 */ /* 0x000fe40000000006 */
[----:B------:R-:W-:Y:S02]  /*c620*/  ISETP.LT.AND P4, PT, R3, c[0x0][0x17c], !P0 ;  /* 0x00005f0003007a0c */ /* 0x000fe40004781270 */
[----:B------:R-:W-:Y:S02]  /*c630*/  LEA R12, P6, R17, R0, 0x1 ;  /* 0x00000000110c7211 */ /* 0x000fe400078c08ff */
[----:B------:R-:W-:Y:S02]  /*c640*/  IADD3 R3, R7, 0x5e, RZ ;  /* 0x0000005e07037810 */ /* 0x000fe40007ffe0ff */
[C---:B------:R-:W-:Y:S01]  /*c650*/  IADD3 R21, R17.reuse, c[0x0][0x198], RZ ;  /* 0x0000660011157a10 */ /* 0x040fe20007ffe0ff */
[----:B------:R0:W-:Y:S01]  /*c660*/  @P3 STG.E.U16 [R8.64], R6 ;  /* 0x0000000608003986 */ /* 0x0001e2000c101508 */
[----:B------:R-:W-:-:S02]  /*c670*/  LEA.HI.X.SX32 R13, R17, R2, 0x1, P6 ;  /* 0x00000002110d7211 */ /* 0x000fc400030f0eff */
[----:B------:R-:W-:Y:S02]  /*c680*/  ISETP.LT.AND P3, PT, R3, c[0x0][0x17c], !P0 ;  /* 0x00005f0003007a0c */ /* 0x000fe40004761270 */
[----:B-1----:R-:W-:Y:S02]  /*c690*/  LEA R16, P6, R21, R0, 0x1 ;  /* 0x0000000015107211 */ /* 0x002fe400078c08ff */
[----:B------:R-:W-:Y:S02]  /*c6a0*/  IADD3 R3, R7, 0x5f, RZ ;  /* 0x0000005f07037810 */ /* 0x000fe40007ffe0ff */
[C---:B--2---:R-:W-:Y:S01]  /*c6b0*/  IADD3 R5, R21.reuse, c[0x0][0x198], RZ ;  /* 0x0000660015057a10 */ /* 0x044fe20007ffe0ff */
[----:B------:R1:W-:Y:S01]  /*c6c0*/  @P2 STG.E.U16 [R12.64], R29 ;  /* 0x0000001d0c002986 */ /* 0x0003e2000c101508 */
[----:B------:R-:W-:Y:S02]  /*c6d0*/  LEA.HI.X.SX32 R17, R21, R2, 0x1, P6 ;  /* 0x0000000215117211 */ /* 0x000fe400030f0eff */
[----:B------:R-:W-:-:S02]  /*c6e0*/  PRMT R20, R29, 0x7632, R20 ;  /* 0x000076321d147816 */ /* 0x000fc40000000014 */
[----:B------:R-:W-:Y:S02]  /*c6f0*/  ISETP.LT.AND P2, PT, R3, c[0x0][0x17c], !P0 ;  /* 0x00005f0003007a0c */ /* 0x000fe40004741270 */
[----:B------:R-:W-:Y:S02]  /*c700*/  LEA R4, P6, R5, R0, 0x1 ;  /* 0x0000000005047211 */ /* 0x000fe400078c08ff */
[----:B------:R-:W-:Y:S02]  /*c710*/  IADD3 R3, R7, 0x60, RZ ;  /* 0x0000006007037810 */ /* 0x000fe40007ffe0ff */
[C---:B0-----:R-:W-:Y:S01]  /*c720*/  IADD3 R9, R5.reuse, c[0x0][0x198], RZ ;  /* 0x0000660005097a10 */ /* 0x041fe20007ffe0ff */
[----:B------:R0:W-:Y:S01]  /*c730*/  @P1 STG.E.U16 [R16.64], R20 ;  /* 0x0000001410001986 */ /* 0x0001e2000c101508 */
        /* <DEDUP_REMOVED lines=11> */
[C---:B0-----:R-:W-:Y:S01]  /*c7f0*/  IADD3 R17, R13.reuse, c[0x0][0x198], RZ ;  /* 0x000066000d117a10 */ /* 0x041fe20007ffe0ff */
[----:B------:R0:W-:Y:S01]  /*c800*/  @P4 STG.E.U16 [R8.64], R6 ;  /* 0x0000000608004986 */ /* 0x0001e2000c101508 */
[----:B------:R-:W-:Y:S02]  /*c810*/  LEA.HI.X.SX32 R13, R13, R2, 0x1, P6 ;  /* 0x000000020d0d7211 */ /* 0x000fe400030f0eff */
[----:B------:R-:W-:Y:S02]  /*c820*/  ISETP.LT.AND P4, PT, R3, c[0x0][0x17c], !P0 ;  /* 0x00005f0003007a0c */ /* 0x000fe40004781270 */
[----:B------:R-:W-:-:S02]  /*c830*/  LEA R16, P6, R17, R0, 0x1 ;  /* 0x0000000011107211 */ /* 0x000fc400078c08ff */
[----:B------:R-:W-:Y:S02]  /*c840*/  IADD3 R3, R7, 0x63, RZ ;  /* 0x0000006307037810 */ /* 0x000fe40007ffe0ff */
[C---:B-1----:R-:W-:Y:S01]  /*c850*/  IADD3 R5, R17.reuse, c[0x0][0x198], RZ ;  /* 0x0000660011057a10 */ /* 0x042fe20007ffe0ff */
        /* <DEDUP_REMOVED lines=12> */
[C---:B-1----:R-:W-:Y:S01]  /*c920*/  IADD3 R13, R9.reuse, c[0x0][0x198], RZ ;  /* 0x00006600090d7a10 */ /* 0x042fe20007ffe0ff */
        /* <DEDUP_REMOVED lines=12> */
[C---:B-1----:R-:W-:Y:S01]  /*c9f0*/  IADD3 R5, R17.reuse, c[0x0][0x198], RZ ;  /* 0x0000660011057a10 */ /* 0x042fe20007ffe0ff */
[----:B------:R1:W-:Y:S01]  /*ca00*/  @P4 STG.E.U16 [R12.64], R22 ;  /* 0x000000160c004986 */ /* 0x0003e2000c101508 */
        /* <DEDUP_REMOVED lines=89> */
[----:B-1----:R-:W-:Y:S01]  /*cfa0*/  IADD3 R13, R9, c[0x0][0x198], RZ ;  /* 0x00006600090d7a10 */ /* 0x002fe20007ffe0ff */
[----:B------:R1:W-:Y:S01]  /*cfb0*/  @P5 STG.E.U16 [R4.64], R15 ;  /* 0x0000000f04005986 */ /* 0x0003e2000c101508 */
[----:B------:R-:W-:Y:S02]  /*cfc0*/  PRMT R6, R15, 0x7632, R6 ;  /* 0x000076320f067816 */ /* 0x000fe40000000006 */
[----:B------:R-:W-:Y:S02]  /*cfd0*/  LEA.HI.X.SX32 R9, R9, R2, 0x1, P6 ;  /* 0x0000000209097211 */ /* 0x000fe400030f0eff */
        /* <DEDUP_REMOVED lines=9> */
[----:B-1----:R-:W-:Y:S01]  /*d070*/  IADD3 R5, R17, c[0x0][0x198], RZ ;  /* 0x0000660011057a10 */ /* 0x002fe20007ffe0ff */
[----:B------:R1:W-:Y:S01]  /*d080*/  @P3 STG.E.U16 [R12.64], R23 ;  /* 0x000000170c003986 */ /* 0x0003e2000c101508 */
[----:B------:R-:W-:Y:S02]  /*d090*/  PRMT R10, R23, 0x7632, R10 ;  /* 0x00007632170a7816 */ /* 0x000fe4000000000a */
[----:B------:R-:W-:Y:S02]  /*d0a0*/  LEA.HI.X.SX32 R17, R17, R2, 0x1, P6 ;  /* 0x0000000211117211 */ /* 0x000fe400030f0eff */
[----:B------:R-:W-:Y:S02]  /*d0b0*/  ISETP.LT.AND P3, PT, R3, c[0x0][0x17c], !P0 ;  /* 0x00005f0003007a0c */ /* 0x000fe40004761270 */
[----:B------:R-:W-:-:S02]  /*d0c0*/  LEA R4, P6, R5, R0, 0x1 ;  /* 0x0000000005047211 */ /* 0x000fc400078c08ff */
[----:B------:R-:W-:Y:S02]  /*d0d0*/  IADD3 R3, R7, 0x78, RZ ;  /* 0x0000007807037810 */ /* 0x000fe40007ffe0ff */
[C---:B0-----:R-:W-:Y:S01]  /*d0e0*/  IADD3 R9, R5.reuse, c[0x0][0x198], RZ ;  /* 0x0000660005097a10 */ /* 0x041fe20007ffe0ff */
[----:B------:R-:W-:Y:S01]  /*d0f0*/  @P2 STG.E.U16 [R16.64], R10 ;  /* 0x0000000a10002986 */ /* 0x000fe2000c101508 */
[----:B------:R-:W-:Y:S02]  /*d100*/  LEA.HI.X.SX32 R5, R5, R2, 0x1, P6 ;  /* 0x0000000205057211 */ /* 0x000fe400030f0eff */
[----:B------:R-:W-:Y:S02]  /*d110*/  ISETP.LT.AND P2, PT, R3, c[0x0][0x17c], !P0 ;  /* 0x00005f0003007a0c */ /* 0x000fe40004741270 */
[----:B------:R-:W-:Y:S02]  /*d120*/  LEA R8, P6, R9, R0, 0x1 ;  /* 0x0000000009087211 */ /* 0x000fe400078c08ff */
[----:B------:R-:W-:-:S02]  /*d130*/  IADD3 R3, R7, 0x79, RZ ;  /* 0x0000007907037810 */ /* 0x000fc40007ffe0ff */
[----:B-1----:R-:W-:Y:S01]  /*d140*/  IADD3 R13, R9, c[0x0][0x198], RZ ;  /* 0x00006600090d7a10 */ /* 0x002fe20007ffe0ff */
[----:B------:R0:W-:Y:S01]  /*d150*/  @P1 STG.E.U16 [R4.64], R19 ;  /* 0x0000001304001986 */ /* 0x0001e2000c101508 */
[----:B------:R-:W-:Y:S02]  /*d160*/  PRMT R6, R19, 0x7632, R6 ;  /* 0x0000763213067816 */ /* 0x000fe40000000006 */
[----:B------:R-:W-:Y:S02]  /*d170*/  LEA.HI.X.SX32 R9, R9, R2, 0x1, P6 ;  /* 0x0000000209097211 */ /* 0x000fe400030f0eff */
[----:B------:R-:W-:Y:S02]  /*d180*/  ISETP.LT.AND P1, PT, R3, c[0x0][0x17c], !P0 ;  /* 0x00005f0003007a0c */ /* 0x000fe40004721270 */
[----:B------:R-:W-:Y:S02]  /*d190*/  LEA R12, P6, R13, R0, 0x1 ;  /* 0x000000000d0c7211 */ /* 0x000fe400078c08ff */
[----:B------:R-:W-:-:S02]  /*d1a0*/  IADD3 R3, R7, 0x7a, RZ ;  /* 0x0000007a07037810 */ /* 0x000fc40007ffe0ff */
[C---:B------:R-:W-:Y:S01]  /*d1b0*/  IADD3 R15, R13.reuse, c[0x0][0x198], RZ ;  /* 0x000066000d0f7a10 */ /* 0x040fe20007ffe0ff */
[----:B------:R1:W-:Y:S01]  /*d1c0*/  @P5 STG.E.U16 [R8.64], R6 ;  /* 0x0000000608005986 */ /* 0x0003e2000c101508 */
[----:B------:R-:W-:Y:S02]  /*d1d0*/  LEA.HI.X.SX32 R13, R13, R2, 0x1, P6 ;  /* 0x000000020d0d7211 */ /* 0x000fe400030f0eff */
[----:B------:R-:W-:Y:S02]  /*d1e0*/  ISETP.LT.AND P5, PT, R3, c[0x0][0x17c], !P0 ;  /* 0x00005f0003007a0c */ /* 0x000fe400047a1270 */
[C---:B------:R-:W-:Y:S02]  /*d1f0*/  LEA R14, P6, R15.reuse, R0, 0x1 ;  /* 0x000000000f0e7211 */ /* 0x040fe400078c08ff */
[----:B0-----:R-:W-:Y:S02]  /*d200*/  IADD3 R5, R15, c[0x0][0x198], RZ ;  /* 0x000066000f057a10 */ /* 0x001fe40007ffe0ff */
[----:B------:R-:W-:Y:S01]  /*d210*/  IADD3 R3, R7, 0x7b, RZ ;  /* 0x0000007b07037810 */ /* 0x000fe20007ffe0ff */
[----:B------:R0:W-:Y:S01]  /*d220*/  @P4 STG.E.U16 [R12.64], R11 ;  /* 0x0000000b0c004986 */ /* 0x0001e2000c101508 */
[----:B------:R-:W-:-:S02]  /*d230*/  PRMT R10, R11, 0x7632, R10 ;  /* 0x000076320b0a7816 */ /* 0x000fc4000000000a */
[----:B------:R-:W-:Y:S02]  /*d240*/  LEA.HI.X.SX32 R15, R15, R2, 0x1, P6 ;  /* 0x000000020f0f7211 */ /* 0x000fe400030f0eff */
[----:B-1----:R-:W-:Y:S02]  /*d250*/  IADD3 R9, R5, c[0x0][0x198], RZ ;  /* 0x0000660005097a10 */ /* 0x002fe40007ffe0ff */
[----:B------:R-:W-:Y:S02]  /*d260*/  ISETP.LT.AND P4, PT, R3, c[0x0][0x17c], !P0 ;  /* 0x00005f0003007a0c */ /* 0x000fe40004781270 */
[----:B------:R-:W-:Y:S02]  /*d270*/  LEA R4, P6, R5, R0, 0x1 ;  /* 0x0000000005047211 */ /* 0x000fe400078c08ff */
[----:B------:R-:W-:Y:S01]  /*d280*/  IADD3 R3, R7, 0x7c, RZ ;  /* 0x0000007c07037810 */ /* 0x000fe20007ffe0ff */
[----:B------:R1:W-:Y:S01]  /*d290*/  @P3 STG.E.U16 [R14.64], R10 ;  /* 0x0000000a0e003986 */ /* 0x0003e2000c101508 */
[----:B------:R-:W-:-:S02]  /*d2a0*/  IADD3 R17, R9, c[0x0][0x198], RZ ;  /* 0x0000660009117a10 */ /* 0x000fc40007ffe0ff */
[----:B------:R-:W-:Y:S02]  /*d2b0*/  LEA.HI.X.SX32 R5, R5, R2, 0x1, P6 ;  /* 0x0000000205057211 */ /* 0x000fe400030f0eff */
[----:B------:R-:W-:Y:S02]  /*d2c0*/  ISETP.LT.AND P3, PT, R3, c[0x0][0x17c], !P0 ;  /* 0x00005f0003007a0c */ /* 0x000fe40004761270 */
[----:B------:R-:W-:Y:S02]  /*d2d0*/  LEA R8, P6, R9, R0, 0x1 ;  /* 0x0000000009087211 */ /* 0x000fe400078c08ff */
[----:B------:R-:W-:Y:S02]  /*d2e0*/  IADD3 R3, R7, 0x7d, RZ ;  /* 0x0000007d07037810 */ /* 0x000fe40007ffe0ff */
[----:B0-----:R-:W-:Y:S01]  /*d2f0*/  IADD3 R13, R17, c[0x0][0x198], RZ ;  /* 0x00006600110d7a10 */ /* 0x001fe20007ffe0ff */
[----:B------:R-:W-:Y:S01]  /*d300*/  @P2 STG.E.U16 [R4.64], R27 ;  /* 0x0000001b04002986 */ /* 0x000fe2000c101508 */
[----:B------:R-:W-:-:S02]  /*d310*/  LEA.HI.X.SX32 R9, R9, R2, 0x1, P6 ;  /* 0x0000000209097211 */ /* 0x000fc400030f0eff */
[----:B------:R-:W-:Y:S02]  /*d320*/  ISETP.LT.AND P2, PT, R3, c[0x0][0x17c], !P0 ;  /* 0x00005f0003007a0c */ /* 0x000fe40004741270 */
[----:B-1----:R-:W-:Y:S02]  /*d330*/  LEA R10, P6, R17, R0, 0x1 ;  /* 0x00000000110a7211 */ /* 0x002fe400078c08ff */
[----:B------:R-:W-:Y:S02]  /*d340*/  IADD3 R3, R13, c[0x0][0x198], RZ ;  /* 0x000066000d037a10 */ /* 0x000fe40007ffe0ff */
[----:B------:R-:W-:Y:S02]  /*d350*/  PRMT R6, R27, 0x7632, R6 ;  /* 0x000076321b067816 */ /* 0x000fe40000000006 */
[----:B------:R-:W-:Y:S02]  /*d360*/  LEA.HI.X.SX32 R11, R17, R2, 0x1, P6 ;  /* 0x00000002110b7211 */ /* 0x000fe400030f0eff */
[----:B------:R-:W-:Y:S01]  /*d370*/  IADD3 R17, R3, c[0x0][0x198], RZ ;  /* 0x0000660003117a10 */ /* 0x000fe20007ffe0ff */
[----:B------:R0:W-:Y:S01]  /*d380*/  @P1 STG.E.U16 [R8.64], R6 ;  /* 0x0000000608001986 */ /* 0x0001e2000c101508 */
[----:B------:R-:W-:-:S02]  /*d390*/  LEA R12, P1, R13, R0, 0x1 ;  /* 0x000000000d0c7211 */ /* 0x000fc400078208ff */
[----:B------:R-:W-:Y:S02]  /*d3a0*/  IADD3 R19, R17, c[0x0][0x198], RZ ;  /* 0x0000660011137a10 */ /* 0x000fe40007ffe0ff */
[----:B------:R-:W-:Y:S02]  /*d3b0*/  LEA R14, P6, R3, R0, 0x1 ;  /* 0x00000000030e7211 */ /* 0x000fe400078c08ff */
[-C--:B------:R-:W-:Y:S02]  /*d3c0*/  LEA.HI.X.SX32 R13, R13, R2.reuse, 0x1, P1 ;  /* 0x000000020d0d7211 */ /* 0x080fe400008f0eff */
[----:B------:R-:W-:Y:S02]  /*d3d0*/  IADD3 R16, R7, 0x7e, RZ ;  /* 0x0000007e07107810 */ /* 0x000fe40007ffe0ff */
[----:B------:R-:W-:Y:S02]  /*d3e0*/  LEA.HI.X.SX32 R15, R3, R2, 0x1, P6 ;  /* 0x00000002030f7211 */ /* 0x000fe400030f0eff */
[----:B0-----:R-:W-:-:S02]  /*d3f0*/  LEA R6, P1, R19, R0, 0x1 ;  /* 0x0000000013067211 */ /* 0x001fc400078208ff */
[----:B------:R-:W-:Y:S02]  /*d400*/  LEA R4, P6, R17, R0, 0x1 ;  /* 0x0000000011047211 */ /* 0x000fe400078c08ff */
[----:B------:R-:W-:Y:S02]  /*d410*/  IADD3 R3, R7, 0x7f, RZ ;  /* 0x0000007f07037810 */ /* 0x000fe40007ffe0ff */
[C---:B------:R-:W-:Y:S02]  /*d420*/  IADD3 R21, R19.reuse, c[0x0][0x198], RZ ;  /* 0x0000660013157a10 */ /* 0x040fe40007ffe0ff */
[-C--:B------:R-:W-:Y:S02]  /*d430*/  LEA.HI.X.SX32 R7, R19, R2.reuse, 0x1, P1 ;  /* 0x0000000213077211 */ /* 0x080fe400008f0eff */
[----:B------:R-:W-:Y:S02]  /*d440*/  ISETP.LT.AND P1, PT, R16, c[0x0][0x17c], !P0 ;  /* 0x00005f0010007a0c */ /* 0x000fe40004721270 */
[----:B------:R-:W-:-:S02]  /*d450*/  LEA.HI.X.SX32 R5, R17, R2, 0x1, P6 ;  /* 0x0000000211057211 */ /* 0x000fc400030f0eff */
[----:B------:R-:W-:Y:S02]  /*d460*/  ISETP.LT.AND P0, PT, R3, c[0x0][0x17c], !P0 ;  /* 0x00005f0003007a0c */ /* 0x000fe40004701270 */
[----:B------:R-:W-:Y:S02]  /*d470*/  LEA R8, P6, R21, R0, 0x1 ;  /* 0x0000000015087211 */ /* 0x000fe400078c08ff */
[----:B------:R-:W-:Y:S02]  /*d480*/  PRMT R0, R31, 0x7632, R0 ;  /* 0x000076321f007816 */ /* 0x000fe40000000000 */
[----:B------:R-:W-:Y:S02]  /*d490*/  LEA.HI.X.SX32 R9, R21, R2, 0x1, P6 ;  /* 0x0000000215097211 */ /* 0x000fe400030f0eff */
[----:B------:R-:W-:Y:S01]  /*d4a0*/  PRMT R2, R35, 0x7632, R2 ;  /* 0x0000763223027816 */ /* 0x000fe20000000002 */
[----:B------:R0:W-:Y:S04]  /*d4b0*/  @P5 STG.E.U16 [R10.64], R31 ;  /* 0x0000001f0a005986 */ /* 0x0001e8000c101508 */
[----:B------:R0:W-:Y:S04]  /*d4c0*/  @P4 STG.E.U16 [R12.64], R0 ;  /* 0x000000000c004986 */ /* 0x0001e8000c101508 */
[----:B------:R0:W-:Y:S04]  /*d4d0*/  @P3 STG.E.U16 [R14.64], R35 ;  /* 0x000000230e003986 */ /* 0x0001e8000c101508 */
[----:B------:R0:W-:Y:S04]  /*d4e0*/  @P2 STG.E.U16 [R4.64], R2 ;  /* 0x0000000204002986 */ /* 0x0001e8000c101508 */
[----:B------:R0:W-:Y:S01]  /*d4f0*/  @P1 STG.E.U16 [R6.64], R39 ;  /* 0x0000002706001986 */ /* 0x0001e2000c101508 */
[----:B------:R-:W-:Y:S05]  /*d500*/  @!P0 EXIT ;  /* 0x000000000000894d */ /* 0x000fea0003800000 */
[----:B0-----:R-:W-:-:S05]  /*d510*/  PRMT R4, R39, 0x7632, R4 ;  /* 0x0000763227047816 */ /* 0x001fca0000000004 */
[----:B------:R-:W-:Y:S01]  /*d520*/  STG.E.U16 [R8.64], R4 ;  /* 0x0000000408007986 */ /* 0x000fe2000c101508 */
[----:B------:R-:W-:Y:S05]  /*d530*/  EXIT ;  /* 0x000000000000794d */ /* 0x000fea0003800000 */
.L_x_3:
[----:B------:R-:W-:-:S00]  /*d540*/  BRA `(.L_x_3) ;  /* 0xfffffff000007947 */ /* 0x000fc0000383ffff */
[----:B------:R-:W-:-:S00]  /*d550*/  NOP ;  /* 0x0000000000007918 */ /* 0x000fc00000000000 */
        /* <DEDUP_REMOVED lines=10> */
.L_x_4:


//--------------------- .nv.shared.matmul_kernel  --------------------------
	.section	.nv.shared.matmul_kernel,"aw",@nobits
	.sectionflags	@""
	.align	16
